//
// Generated by NVIDIA NVVM Compiler
//
// Compiler Build ID: CL-36424714
// Cuda compilation tools, release 13.0, V13.0.88
// Based on NVVM 20.0.0
//

.version 9.0
.target sm_100
.address_size 64

	// .globl	_Z20apply_preconditionerPKdPdS0_m
// _ZZ3dotPKdS0_PdmE4data has been demoted

.visible .entry _Z20apply_preconditionerPKdPdS0_m(
	.param .u64 .ptr .align 1 _Z20apply_preconditionerPKdPdS0_m_param_0,
	.param .u64 .ptr .align 1 _Z20apply_preconditionerPKdPdS0_m_param_1,
	.param .u64 .ptr .align 1 _Z20apply_preconditionerPKdPdS0_m_param_2,
	.param .u64 _Z20apply_preconditionerPKdPdS0_m_param_3
)
{
	.reg .pred 	%p<3>;
	.reg .b32 	%r<5>;
	.reg .b64 	%rd<17>;
	.reg .b64 	%fd<5>;

	ld.param.u64 	%rd5, [_Z20apply_preconditionerPKdPdS0_m_param_0];
	ld.param.u64 	%rd6, [_Z20apply_preconditionerPKdPdS0_m_param_1];
	ld.param.u64 	%rd4, [_Z20apply_preconditionerPKdPdS0_m_param_2];
	ld.param.u64 	%rd7, [_Z20apply_preconditionerPKdPdS0_m_param_3];
	cvta.to.global.u64 	%rd1, %rd6;
	cvta.to.global.u64 	%rd2, %rd5;
	mov.u32 	%r1, %ctaid.x;
	mov.u32 	%r2, %ntid.x;
	mov.u32 	%r3, %tid.x;
	mad.lo.s32 	%r4, %r1, %r2, %r3;
	cvt.s64.s32 	%rd3, %r4;
	setp.le.u64 	%p1, %rd7, %rd3;
	@%p1 bra 	$L__BB0_4;
	cvta.to.global.u64 	%rd8, %rd4;
	shl.b64 	%rd9, %rd3, 3;
	add.s64 	%rd10, %rd8, %rd9;
	ld.global.f64 	%fd1, [%rd10];
	setp.eq.f64 	%p2, %fd1, 0d0000000000000000;
	@%p2 bra 	$L__BB0_3;
	add.s64 	%rd15, %rd2, %rd9;
	ld.global.f64 	%fd3, [%rd15];
	div.rn.f64 	%fd4, %fd3, %fd1;
	add.s64 	%rd16, %rd1, %rd9;
	st.global.f64 	[%rd16], %fd4;
	bra.uni 	$L__BB0_4;
$L__BB0_3:
	add.s64 	%rd12, %rd2, %rd9;
	ld.global.f64 	%fd2, [%rd12];
	add.s64 	%rd13, %rd1, %rd9;
	st.global.f64 	[%rd13], %fd2;
$L__BB0_4:
	ret;

}
	// .globl	_Z16extract_diagonalPKdPdm
.visible .entry _Z16extract_diagonalPKdPdm(
	.param .u64 .ptr .align 1 _Z16extract_diagonalPKdPdm_param_0,
	.param .u64 .ptr .align 1 _Z16extract_diagonalPKdPdm_param_1,
	.param .u64 _Z16extract_diagonalPKdPdm_param_2
)
{
	.reg .pred 	%p<2>;
	.reg .b32 	%r<5>;
	.reg .b64 	%rd<12>;
	.reg .b64 	%fd<2>;

	ld.param.u64 	%rd2, [_Z16extract_diagonalPKdPdm_param_0];
	ld.param.u64 	%rd3, [_Z16extract_diagonalPKdPdm_param_1];
	ld.param.u64 	%rd4, [_Z16extract_diagonalPKdPdm_param_2];
	mov.u32 	%r1, %ctaid.x;
	mov.u32 	%r2, %ntid.x;
	mov.u32 	%r3, %tid.x;
	mad.lo.s32 	%r4, %r1, %r2, %r3;
	cvt.s64.s32 	%rd1, %r4;
	setp.le.u64 	%p1, %rd4, %rd1;
	@%p1 bra 	$L__BB1_2;
	cvta.to.global.u64 	%rd5, %rd2;
	cvta.to.global.u64 	%rd6, %rd3;
	mad.lo.s64 	%rd7, %rd4, %rd1, %rd1;
	shl.b64 	%rd8, %rd7, 3;
	add.s64 	%rd9, %rd5, %rd8;
	ld.global.f64 	%fd1, [%rd9];
	shl.b64 	%rd10, %rd1, 3;
	add.s64 	%rd11, %rd6, %rd10;
	st.global.f64 	[%rd11], %fd1;
$L__BB1_2:
	ret;

}
	// .globl	_Z21nccl_extract_diagonalPKdPdmmi
.visible .entry _Z21nccl_extract_diagonalPKdPdmmi(
	.param .u64 .ptr .align 1 _Z21nccl_extract_diagonalPKdPdmmi_param_0,
	.param .u64 .ptr .align 1 _Z21nccl_extract_diagonalPKdPdmmi_param_1,
	.param .u64 _Z21nccl_extract_diagonalPKdPdmmi_param_2,
	.param .u64 _Z21nccl_extract_diagonalPKdPdmmi_param_3,
	.param .u32 _Z21nccl_extract_diagonalPKdPdmmi_param_4
)
{
	.reg .pred 	%p<2>;
	.reg .b32 	%r<6>;
	.reg .b64 	%rd<15>;
	.reg .b64 	%fd<2>;

	ld.param.u64 	%rd2, [_Z21nccl_extract_diagonalPKdPdmmi_param_0];
	ld.param.u64 	%rd3, [_Z21nccl_extract_diagonalPKdPdmmi_param_1];
	ld.param.u64 	%rd4, [_Z21nccl_extract_diagonalPKdPdmmi_param_2];
	ld.param.u64 	%rd5, [_Z21nccl_extract_diagonalPKdPdmmi_param_3];
	ld.param.u32 	%r1, [_Z21nccl_extract_diagonalPKdPdmmi_param_4];
	mov.u32 	%r2, %ctaid.x;
	mov.u32 	%r3, %ntid.x;
	mov.u32 	%r4, %tid.x;
	mad.lo.s32 	%r5, %r2, %r3, %r4;
	cvt.s64.s32 	%rd1, %r5;
	setp.le.u64 	%p1, %rd4, %rd1;
	@%p1 bra 	$L__BB2_2;
	cvta.to.global.u64 	%rd6, %rd2;
	cvta.to.global.u64 	%rd7, %rd3;
	mad.lo.s64 	%rd8, %rd5, %rd1, %rd1;
	cvt.s64.s32 	%rd9, %r1;
	mad.lo.s64 	%rd10, %rd4, %rd9, %rd8;
	shl.b64 	%rd11, %rd10, 3;
	add.s64 	%rd12, %rd6, %rd11;
	ld.global.f64 	%fd1, [%rd12];
	shl.b64 	%rd13, %rd1, 3;
	add.s64 	%rd14, %rd7, %rd13;
	st.global.f64 	[%rd14], %fd1;
$L__BB2_2:
	ret;

}
	// .globl	_Z21nccl_extract_diagonalPKdPdmmmim
.visible .entry _Z21nccl_extract_diagonalPKdPdmmmim(
	.param .u64 .ptr .align 1 _Z21nccl_extract_diagonalPKdPdmmmim_param_0,
	.param .u64 .ptr .align 1 _Z21nccl_extract_diagonalPKdPdmmmim_param_1,
	.param .u64 _Z21nccl_extract_diagonalPKdPdmmmim_param_2,
	.param .u64 _Z21nccl_extract_diagonalPKdPdmmmim_param_3,
	.param .u64 _Z21nccl_extract_diagonalPKdPdmmmim_param_4,
	.param .u32 _Z21nccl_extract_diagonalPKdPdmmmim_param_5,
	.param .u64 _Z21nccl_extract_diagonalPKdPdmmmim_param_6
)
{
	.reg .pred 	%p<3>;
	.reg .b32 	%r<5>;
	.reg .b64 	%rd<21>;
	.reg .b64 	%fd<2>;

	ld.param.u64 	%rd3, [_Z21nccl_extract_diagonalPKdPdmmmim_param_0];
	ld.param.u64 	%rd4, [_Z21nccl_extract_diagonalPKdPdmmmim_param_1];
	ld.param.u64 	%rd6, [_Z21nccl_extract_diagonalPKdPdmmmim_param_2];
	ld.param.u64 	%rd5, [_Z21nccl_extract_diagonalPKdPdmmmim_param_3];
	ld.param.u64 	%rd7, [_Z21nccl_extract_diagonalPKdPdmmmim_param_4];
	ld.param.s32 	%rd8, [_Z21nccl_extract_diagonalPKdPdmmmim_param_5];
	ld.param.u64 	%rd9, [_Z21nccl_extract_diagonalPKdPdmmmim_param_6];
	mov.u32 	%r1, %ctaid.x;
	mov.u32 	%r2, %ntid.x;
	mov.u32 	%r3, %tid.x;
	mad.lo.s32 	%r4, %r1, %r2, %r3;
	cvt.s64.s32 	%rd1, %r4;
	mul.lo.s64 	%rd2, %rd6, %rd8;
	add.s64 	%rd10, %rd9, -1;
	setp.eq.s64 	%p1, %rd10, %rd8;
	selp.b64 	%rd11, %rd7, 0, %p1;
	sub.s64 	%rd12, %rd6, %rd11;
	setp.le.u64 	%p2, %rd12, %rd1;
	@%p2 bra 	$L__BB3_2;
	cvta.to.global.u64 	%rd13, %rd3;
	cvta.to.global.u64 	%rd14, %rd4;
	mad.lo.s64 	%rd15, %rd5, %rd1, %rd1;
	add.s64 	%rd16, %rd15, %rd2;
	shl.b64 	%rd17, %rd16, 3;
	add.s64 	%rd18, %rd13, %rd17;
	ld.global.f64 	%fd1, [%rd18];
	shl.b64 	%rd19, %rd1, 3;
	add.s64 	%rd20, %rd14, %rd19;
	st.global.f64 	[%rd20], %fd1;
$L__BB3_2:
	ret;

}
	// .globl	_Z4xpbyPddS_m
.visible .entry _Z4xpbyPddS_m(
	.param .u64 .ptr .align 1 _Z4xpbyPddS_m_param_0,
	.param .f64 _Z4xpbyPddS_m_param_1,
	.param .u64 .ptr .align 1 _Z4xpbyPddS_m_param_2,
	.param .u64 _Z4xpbyPddS_m_param_3
)
{
	.reg .pred 	%p<2>;
	.reg .b32 	%r<5>;
	.reg .b64 	%rd<10>;
	.reg .b64 	%fd<5>;

	ld.param.u64 	%rd2, [_Z4xpbyPddS_m_param_0];
	ld.param.f64 	%fd1, [_Z4xpbyPddS_m_param_1];
	ld.param.u64 	%rd3, [_Z4xpbyPddS_m_param_2];
	ld.param.u64 	%rd4, [_Z4xpbyPddS_m_param_3];
	mov.u32 	%r1, %ctaid.x;
	mov.u32 	%r2, %ntid.x;
	mov.u32 	%r3, %tid.x;
	mad.lo.s32 	%r4, %r1, %r2, %r3;
	cvt.s64.s32 	%rd1, %r4;
	setp.le.u64 	%p1, %rd4, %rd1;
	@%p1 bra 	$L__BB4_2;
	cvta.to.global.u64 	%rd5, %rd2;
	cvta.to.global.u64 	%rd6, %rd3;
	shl.b64 	%rd7, %rd1, 3;
	add.s64 	%rd8, %rd5, %rd7;
	ld.global.f64 	%fd2, [%rd8];
	add.s64 	%rd9, %rd6, %rd7;
	ld.global.f64 	%fd3, [%rd9];
	fma.rn.f64 	%fd4, %fd1, %fd3, %fd2;
	st.global.f64 	[%rd9], %fd4;
$L__BB4_2:
	ret;

}
	// .globl	_Z14initializationPdS_S_m
.visible .entry _Z14initializationPdS_S_m(
	.param .u64 .ptr .align 1 _Z14initializationPdS_S_m_param_0,
	.param .u64 .ptr .align 1 _Z14initializationPdS_S_m_param_1,
	.param .u64 .ptr .align 1 _Z14initializationPdS_S_m_param_2,
	.param .u64 _Z14initializationPdS_S_m_param_3
)
{
	.reg .pred 	%p<2>;
	.reg .b32 	%r<5>;
	.reg .b64 	%rd<14>;
	.reg .b64 	%fd<2>;

	ld.param.u64 	%rd2, [_Z14initializationPdS_S_m_param_0];
	ld.param.u64 	%rd3, [_Z14initializationPdS_S_m_param_1];
	ld.param.u64 	%rd4, [_Z14initializationPdS_S_m_param_2];
	ld.param.u64 	%rd5, [_Z14initializationPdS_S_m_param_3];
	mov.u32 	%r1, %ctaid.x;
	mov.u32 	%r2, %ntid.x;
	mov.u32 	%r3, %tid.x;
	mad.lo.s32 	%r4, %r1, %r2, %r3;
	cvt.s64.s32 	%rd1, %r4;
	setp.le.u64 	%p1, %rd5, %rd1;
	@%p1 bra 	$L__BB5_2;
	cvta.to.global.u64 	%rd6, %rd2;
	cvta.to.global.u64 	%rd7, %rd3;
	cvta.to.global.u64 	%rd8, %rd4;
	shl.b64 	%rd9, %rd1, 3;
	add.s64 	%rd10, %rd6, %rd9;
	mov.b64 	%rd11, 0;
	st.global.u64 	[%rd10], %rd11;
	add.s64 	%rd12, %rd7, %rd9;
	ld.global.f64 	%fd1, [%rd12];
	add.s64 	%rd13, %rd8, %rd9;
	st.global.f64 	[%rd13], %fd1;
$L__BB5_2:
	ret;

}
	// .globl	_Z5axpbydPKddPdm
.visible .entry _Z5axpbydPKddPdm(
	.param .f64 _Z5axpbydPKddPdm_param_0,
	.param .u64 .ptr .align 1 _Z5axpbydPKddPdm_param_1,
	.param .f64 _Z5axpbydPKddPdm_param_2,
	.param .u64 .ptr .align 1 _Z5axpbydPKddPdm_param_3,
	.param .u64 _Z5axpbydPKddPdm_param_4
)
{
	.reg .pred 	%p<2>;
	.reg .b32 	%r<5>;
	.reg .b64 	%rd<10>;
	.reg .b64 	%fd<7>;

	ld.param.f64 	%fd1, [_Z5axpbydPKddPdm_param_0];
	ld.param.u64 	%rd2, [_Z5axpbydPKddPdm_param_1];
	ld.param.f64 	%fd2, [_Z5axpbydPKddPdm_param_2];
	ld.param.u64 	%rd3, [_Z5axpbydPKddPdm_param_3];
	ld.param.u64 	%rd4, [_Z5axpbydPKddPdm_param_4];
	mov.u32 	%r1, %ctaid.x;
	mov.u32 	%r2, %ntid.x;
	mov.u32 	%r3, %tid.x;
	mad.lo.s32 	%r4, %r1, %r2, %r3;
	cvt.s64.s32 	%rd1, %r4;
	setp.le.u64 	%p1, %rd4, %rd1;
	@%p1 bra 	$L__BB6_2;
	cvta.to.global.u64 	%rd5, %rd2;
	cvta.to.global.u64 	%rd6, %rd3;
	shl.b64 	%rd7, %rd1, 3;
	add.s64 	%rd8, %rd5, %rd7;
	ld.global.f64 	%fd3, [%rd8];
	add.s64 	%rd9, %rd6, %rd7;
	ld.global.f64 	%fd4, [%rd9];
	mul.f64 	%fd5, %fd2, %fd4;
	fma.rn.f64 	%fd6, %fd1, %fd3, %fd5;
	st.global.f64 	[%rd9], %fd6;
$L__BB6_2:
	ret;

}
	// .globl	_Z3dotPKdS0_Pdm
.visible .entry _Z3dotPKdS0_Pdm(
	.param .u64 .ptr .align 1 _Z3dotPKdS0_Pdm_param_0,
	.param .u64 .ptr .align 1 _Z3dotPKdS0_Pdm_param_1,
	.param .u64 .ptr .align 1 _Z3dotPKdS0_Pdm_param_2,
	.param .u64 _Z3dotPKdS0_Pdm_param_3
)
{
	.reg .pred 	%p<15>;
	.reg .b32 	%r<51>;
	.reg .b64 	%rd<12>;
	.reg .b64 	%fd<24>;
	// demoted variable
	.shared .align 8 .b8 _ZZ3dotPKdS0_PdmE4data[1024];
	ld.param.u64 	%rd2, [_Z3dotPKdS0_Pdm_param_0];
	ld.param.u64 	%rd3, [_Z3dotPKdS0_Pdm_param_1];
	ld.param.u64 	%rd4, [_Z3dotPKdS0_Pdm_param_2];
	ld.param.u64 	%rd5, [_Z3dotPKdS0_Pdm_param_3];
	mov.u32 	%r7, %ctaid.x;
	mov.u32 	%r8, %ntid.x;
	mov.u32 	%r1, %tid.x;
	mad.lo.s32 	%r9, %r7, %r8, %r1;
	mov.u32 	%r10, %tid.y;
	mov.u32 	%r11, %tid.z;
	mov.u32 	%r12, %ntid.y;
	mad.lo.s32 	%r13, %r11, %r12, %r10;
	mad.lo.s32 	%r14, %r13, %r8, %r1;
	and.b32  	%r15, %r14, 1073741820;
	mul.lo.s32 	%r16, %r8, %r12;
	mov.u32 	%r17, %ntid.z;
	mul.lo.s32 	%r18, %r16, %r17;
	sub.s32 	%r19, %r18, %r15;
	min.u32 	%r20, %r19, 4;
	sub.s32 	%r21, 32, %r20;
	mov.b32 	%r22, -1;
	shr.u32 	%r23, %r22, %r21;
	// begin inline asm
	mov.u32 %r5, %laneid;
	// end inline asm
	and.b32  	%r24, %r5, -4;
	shl.b32 	%r2, %r23, %r24;
	// begin inline asm
	mov.u32 %r6, %lanemask_lt;
	// end inline asm
	and.b32  	%r3, %r2, %r6;
	cvt.s64.s32 	%rd1, %r9;
	setp.le.u64 	%p1, %rd5, %rd1;
	mov.f64 	%fd23, 0d0000000000000000;
	@%p1 bra 	$L__BB7_2;
	cvta.to.global.u64 	%rd6, %rd2;
	cvta.to.global.u64 	%rd7, %rd3;
	shl.b64 	%rd8, %rd1, 3;
	add.s64 	%rd9, %rd6, %rd8;
	ld.global.f64 	%fd5, [%rd9];
	add.s64 	%rd10, %rd7, %rd8;
	ld.global.f64 	%fd6, [%rd10];
	mul.f64 	%fd23, %fd5, %fd6;
$L__BB7_2:
	shl.b32 	%r25, %r1, 3;
	mov.u32 	%r26, _ZZ3dotPKdS0_PdmE4data;
	add.s32 	%r4, %r26, %r25;
	st.shared.f64 	[%r4], %fd23;
	bar.warp.sync 	%r2;
	add.s32 	%r27, %r3, -1;
	and.b32  	%r28, %r3, %r27;
	setp.ne.s32 	%p2, %r28, 0;
	@%p2 bra 	$L__BB7_4;
	// begin inline asm
	activemask.b32 %r29;
	// end inline asm
	ld.shared.f64 	%fd7, [%r4+16];
	ld.shared.f64 	%fd8, [%r4];
	add.f64 	%fd9, %fd7, %fd8;
	st.shared.f64 	[%r4], %fd9;
	bar.warp.sync 	%r29;
$L__BB7_4:
	bar.sync 	0;
	setp.gt.u32 	%p3, %r1, 31;
	@%p3 bra 	$L__BB7_7;
	mad.lo.s32 	%r50, %r1, 24, %r4;
	ld.shared.f64 	%fd20, [%r50];
	ld.shared.f64 	%fd21, [%r50+8];
	add.f64 	%fd10, %fd20, %fd21;
	// begin inline asm
	mov.b64 {%r30,%r31}, %fd10;
	// end inline asm
	shfl.sync.down.b32	%r33|%p4, %r31, 16, 31, -1;
	shfl.sync.down.b32	%r32|%p5, %r30, 16, 31, -1;
	// begin inline asm
	mov.b64 %fd11, {%r32,%r33};
	// end inline asm
	add.f64 	%fd12, %fd10, %fd11;
	// begin inline asm
	mov.b64 {%r34,%r35}, %fd12;
	// end inline asm
	shfl.sync.down.b32	%r37|%p6, %r35, 8, 31, -1;
	shfl.sync.down.b32	%r36|%p7, %r34, 8, 31, -1;
	// begin inline asm
	mov.b64 %fd13, {%r36,%r37};
	// end inline asm
	add.f64 	%fd14, %fd12, %fd13;
	// begin inline asm
	mov.b64 {%r38,%r39}, %fd14;
	// end inline asm
	shfl.sync.down.b32	%r41|%p8, %r39, 4, 31, -1;
	shfl.sync.down.b32	%r40|%p9, %r38, 4, 31, -1;
	// begin inline asm
	mov.b64 %fd15, {%r40,%r41};
	// end inline asm
	add.f64 	%fd16, %fd14, %fd15;
	// begin inline asm
	mov.b64 {%r42,%r43}, %fd16;
	// end inline asm
	shfl.sync.down.b32	%r45|%p10, %r43, 2, 31, -1;
	shfl.sync.down.b32	%r44|%p11, %r42, 2, 31, -1;
	// begin inline asm
	mov.b64 %fd17, {%r44,%r45};
	// end inline asm
	add.f64 	%fd18, %fd16, %fd17;
	// begin inline asm
	mov.b64 {%r46,%r47}, %fd18;
	// end inline asm
	shfl.sync.down.b32	%r49|%p12, %r47, 1, 31, -1;
	shfl.sync.down.b32	%r48|%p13, %r46, 1, 31, -1;
	// begin inline asm
	mov.b64 %fd19, {%r48,%r49};
	// end inline asm
	add.f64 	%fd3, %fd18, %fd19;
	setp.ne.s32 	%p14, %r1, 0;
	@%p14 bra 	$L__BB7_7;
	cvta.to.global.u64 	%rd11, %rd4;
	atom.global.add.f64 	%fd22, [%rd11], %fd3;
$L__BB7_7:
	ret;

}


// ===== COMPILED SASS (sm_100) =====

	.target	sm_100

	.elftype	@"ET_EXEC"


//--------------------- .note.nv.tkinfo           --------------------------
	.section	.note.nv.tkinfo,"",@"SHT_NOTE"
	.sectionflags	@"SHF_NOTE_NV_TKINFO"
	.tkinfo
        /*0018*/ 	.word	0x00000002
        /*0030*/ 	.string	""
        /*0030*/ 	.string	"ptxas"
        /*0030*/ 	.string	"Cuda compilation tools, release 13.0, V13.0.88"
        /*0030*/ 	.string	"Build cuda_13.0.r13.0/compiler.36424714_0"
        /*0030*/ 	.string	"-arch sm_100 -m 64 "



//--------------------- .note.nv.cuinfo           --------------------------
	.section	.note.nv.cuinfo,"",@"SHT_NOTE"
	.sectionflags	@"SHF_NOTE_NV_CUINFO"
        /*0018*/ 	.short	0x0002
        /*001a*/ 	.short	0x0064
        /*001c*/ 	.short	0x0082
	.zero		2


//--------------------- .nv.info                  --------------------------
	.section	.nv.info,"",@"SHT_CUDA_INFO"
	.align	4


	//----- nvinfo : EIATTR_REGCOUNT
	.align		4
        /*0000*/ 	.byte	0x04, 0x2f
        /*0002*/ 	.short	(.L_1 - .L_0)
	.align		4
.L_0:
        /*0004*/ 	.word	index@(_Z20apply_preconditionerPKdPdS0_m)
        /*0008*/ 	.word	0x0000001a


	//----- nvinfo : EIATTR_FRAME_SIZE
	.align		4
.L_1:
        /*000c*/ 	.byte	0x04, 0x11
        /*000e*/ 	.short	(.L_3 - .L_2)
	.align		4
.L_2:
        /*0010*/ 	.word	index@($__internal_0_$__cuda_sm20_div_rn_f64_full)
        /*0014*/ 	.word	0x00000000


	//----- nvinfo : EIATTR_FRAME_SIZE
	.align		4
.L_3:
        /*0018*/ 	.byte	0x04, 0x11
        /*001a*/ 	.short	(.L_5 - .L_4)
	.align		4
.L_4:
        /*001c*/ 	.word	index@(_Z20apply_preconditionerPKdPdS0_m)
        /*0020*/ 	.word	0x00000000


	//----- nvinfo : EIATTR_REGCOUNT
	.align		4
.L_5:
        /*0024*/ 	.byte	0x04, 0x2f
        /*0026*/ 	.short	(.L_7 - .L_6)
	.align		4
.L_6:
        /*0028*/ 	.word	index@(_Z16extract_diagonalPKdPdm)
        /*002c*/ 	.word	0x0000000c


	//----- nvinfo : EIATTR_FRAME_SIZE
	.align		4
.L_7:
        /*0030*/ 	.byte	0x04, 0x11
        /*0032*/ 	.short	(.L_9 - .L_8)
	.align		4
.L_8:
        /*0034*/ 	.word	index@(_Z16extract_diagonalPKdPdm)
        /*0038*/ 	.word	0x00000000


	//----- nvinfo : EIATTR_REGCOUNT
	.align		4
.L_9:
        /*003c*/ 	.byte	0x04, 0x2f
        /*003e*/ 	.short	(.L_11 - .L_10)
	.align		4
.L_10:
        /*0040*/ 	.word	index@(_Z21nccl_extract_diagonalPKdPdmmi)
        /*0044*/ 	.word	0x0000000c


	//----- nvinfo : EIATTR_FRAME_SIZE
	.align		4
.L_11:
        /*0048*/ 	.byte	0x04, 0x11
        /*004a*/ 	.short	(.L_13 - .L_12)
	.align		4
.L_12:
        /*004c*/ 	.word	index@(_Z21nccl_extract_diagonalPKdPdmmi)
        /*0050*/ 	.word	0x00000000


	//----- nvinfo : EIATTR_REGCOUNT
	.align		4
.L_13:
        /*0054*/ 	.byte	0x04, 0x2f
        /*0056*/ 	.short	(.L_15 - .L_14)
	.align		4
.L_14:
        /*0058*/ 	.word	index@(_Z21nccl_extract_diagonalPKdPdmmmim)
        /*005c*/ 	.word	0x0000000c


	//----- nvinfo : EIATTR_FRAME_SIZE
	.align		4
.L_15:
        /*0060*/ 	.byte	0x04, 0x11
        /*0062*/ 	.short	(.L_17 - .L_16)
	.align		4
.L_16:
        /*0064*/ 	.word	index@(_Z21nccl_extract_diagonalPKdPdmmmim)
        /*0068*/ 	.word	0x00000000


	//----- nvinfo : EIATTR_REGCOUNT
	.align		4
.L_17:
        /*006c*/ 	.byte	0x04, 0x2f
        /*006e*/ 	.short	(.L_19 - .L_18)
	.align		4
.L_18:
        /*0070*/ 	.word	index@(_Z4xpbyPddS_m)
        /*0074*/ 	.word	0x0000000c


	//----- nvinfo : EIATTR_FRAME_SIZE
	.align		4
.L_19:
        /*0078*/ 	.byte	0x04, 0x11
        /*007a*/ 	.short	(.L_21 - .L_20)
	.align		4
.L_20:
        /*007c*/ 	.word	index@(_Z4xpbyPddS_m)
        /*0080*/ 	.word	0x00000000


	//----- nvinfo : EIATTR_REGCOUNT
	.align		4
.L_21:
        /*0084*/ 	.byte	0x04, 0x2f
        /*0086*/ 	.short	(.L_23 - .L_22)
	.align		4
.L_22:
        /*0088*/ 	.word	index@(_Z14initializationPdS_S_m)
        /*008c*/ 	.word	0x0000000a


	//----- nvinfo : EIATTR_FRAME_SIZE
	.align		4
.L_23:
        /*0090*/ 	.byte	0x04, 0x11
        /*0092*/ 	.short	(.L_25 - .L_24)
	.align		4
.L_24:
        /*0094*/ 	.word	index@(_Z14initializationPdS_S_m)
        /*0098*/ 	.word	0x00000000


	//----- nvinfo : EIATTR_REGCOUNT
	.align		4
.L_25:
        /*009c*/ 	.byte	0x04, 0x2f
        /*009e*/ 	.short	(.L_27 - .L_26)
	.align		4
.L_26:
        /*00a0*/ 	.word	index@(_Z5axpbydPKddPdm)
        /*00a4*/ 	.word	0x0000000c


	//----- nvinfo : EIATTR_FRAME_SIZE
	.align		4
.L_27:
        /*00a8*/ 	.byte	0x04, 0x11
        /*00aa*/ 	.short	(.L_29 - .L_28)
	.align		4
.L_28:
        /*00ac*/ 	.word	index@(_Z5axpbydPKddPdm)
        /*00b0*/ 	.word	0x00000000


	//----- nvinfo : EIATTR_REGCOUNT
	.align		4
.L_29:
        /*00b4*/ 	.byte	0x04, 0x2f
        /*00b6*/ 	.short	(.L_31 - .L_30)
	.align		4
.L_30:
        /*00b8*/ 	.word	index@(_Z3dotPKdS0_Pdm)
        /*00bc*/ 	.word	0x00000012


	//----- nvinfo : EIATTR_FRAME_SIZE
	.align		4
.L_31:
        /*00c0*/ 	.byte	0x04, 0x11
        /*00c2*/ 	.short	(.L_33 - .L_32)
	.align		4
.L_32:
        /*00c4*/ 	.word	index@(_Z3dotPKdS0_Pdm)
        /*00c8*/ 	.word	0x00000000


	//----- nvinfo : EIATTR_MIN_STACK_SIZE
	.align		4
.L_33:
        /*00cc*/ 	.byte	0x04, 0x12
        /*00ce*/ 	.short	(.L_35 - .L_34)
	.align		4
.L_34:
        /*00d0*/ 	.word	index@(_Z3dotPKdS0_Pdm)
        /*00d4*/ 	.word	0x00000000


	//----- nvinfo : EIATTR_MIN_STACK_SIZE
	.align		4
.L_35:
        /*00d8*/ 	.byte	0x04, 0x12
        /*00da*/ 	.short	(.L_37 - .L_36)
	.align		4
.L_36:
        /*00dc*/ 	.word	index@(_Z5axpbydPKddPdm)
        /*00e0*/ 	.word	0x00000000


	//----- nvinfo : EIATTR_MIN_STACK_SIZE
	.align		4
.L_37:
        /*00e4*/ 	.byte	0x04, 0x12
        /*00e6*/ 	.short	(.L_39 - .L_38)
	.align		4
.L_38:
        /*00e8*/ 	.word	index@(_Z14initializationPdS_S_m)
        /*00ec*/ 	.word	0x00000000


	//----- nvinfo : EIATTR_MIN_STACK_SIZE
	.align		4
.L_39:
        /*00f0*/ 	.byte	0x04, 0x12
        /*00f2*/ 	.short	(.L_41 - .L_40)
	.align		4
.L_40:
        /*00f4*/ 	.word	index@(_Z4xpbyPddS_m)
        /*00f8*/ 	.word	0x00000000


	//----- nvinfo : EIATTR_MIN_STACK_SIZE
	.align		4
.L_41:
        /*00fc*/ 	.byte	0x04, 0x12
        /*00fe*/ 	.short	(.L_43 - .L_42)
	.align		4
.L_42:
        /*0100*/ 	.word	index@(_Z21nccl_extract_diagonalPKdPdmmmim)
        /*0104*/ 	.word	0x00000000


	//----- nvinfo : EIATTR_MIN_STACK_SIZE
	.align		4
.L_43:
        /*0108*/ 	.byte	0x04, 0x12
        /*010a*/ 	.short	(.L_45 - .L_44)
	.align		4
.L_44:
        /*010c*/ 	.word	index@(_Z21nccl_extract_diagonalPKdPdmmi)
        /*0110*/ 	.word	0x00000000


	//----- nvinfo : EIATTR_MIN_STACK_SIZE
	.align		4
.L_45:
        /*0114*/ 	.byte	0x04, 0x12
        /*0116*/ 	.short	(.L_47 - .L_46)
	.align		4
.L_46:
        /*0118*/ 	.word	index@(_Z16extract_diagonalPKdPdm)
        /*011c*/ 	.word	0x00000000


	//----- nvinfo : EIATTR_MIN_STACK_SIZE
	.align		4
.L_47:
        /*0120*/ 	.byte	0x04, 0x12
        /*0122*/ 	.short	(.L_49 - .L_48)
	.align		4
.L_48:
        /*0124*/ 	.word	index@(_Z20apply_preconditionerPKdPdS0_m)
        /*0128*/ 	.word	0x00000000
.L_49:


//--------------------- .nv.compat                --------------------------
	.section	.nv.compat,"",@"SHT_CUDA_COMPAT_INFO"
	.align	4
        /*0000*/ 	.byte	0x02, 0x09, 0x00, 0x00, 0x02, 0x02, 0x01, 0x00, 0x02, 0x05, 0x05, 0x00, 0x03, 0x07, 0x01, 0x01
        /*0010*/ 	.byte	0x02, 0x03, 0x00, 0x00, 0x02, 0x06, 0x01, 0x00, 0x04, 0x0b, 0x08, 0x00, 0x01, 0x00, 0x00, 0x00
        /*0020*/ 	.byte	0x00, 0x00, 0x00, 0x00


//--------------------- .nv.info._Z3dotPKdS0_Pdm  --------------------------
	.section	.nv.info._Z3dotPKdS0_Pdm,"",@"SHT_CUDA_INFO"
	.sectionflags	@""
	.align	4


	//----- nvinfo : EIATTR_CUDA_API_VERSION
	.align		4
        /*0000*/ 	.byte	0x04, 0x37
        /*0002*/ 	.short	(.L_51 - .L_50)
.L_50:
        /*0004*/ 	.word	0x00000082


	//----- nvinfo : EIATTR_KPARAM_INFO
	.align		4
.L_51:
        /*0008*/ 	.byte	0x04, 0x17
        /*000a*/ 	.short	(.L_53 - .L_52)
.L_52:
        /*000c*/ 	.word	0x00000000
        /*0010*/ 	.short	0x0003
        /*0012*/ 	.short	0x0018
        /*0014*/ 	.byte	0x00, 0xf0, 0x21, 0x00


	//----- nvinfo : EIATTR_KPARAM_INFO
	.align		4
.L_53:
        /*0018*/ 	.byte	0x04, 0x17
        /*001a*/ 	.short	(.L_55 - .L_54)
.L_54:
        /*001c*/ 	.word	0x00000000
        /*0020*/ 	.short	0x0002
        /*0022*/ 	.short	0x0010
        /*0024*/ 	.byte	0x00, 0xf5, 0x21, 0x00


	//----- nvinfo : EIATTR_KPARAM_INFO
	.align		4
.L_55:
        /*0028*/ 	.byte	0x04, 0x17
        /*002a*/ 	.short	(.L_57 - .L_56)
.L_56:
        /*002c*/ 	.word	0x00000000
        /*0030*/ 	.short	0x0001
        /*0032*/ 	.short	0x0008
        /*0034*/ 	.byte	0x00, 0xf5, 0x21, 0x00


	//----- nvinfo : EIATTR_KPARAM_INFO
	.align		4
.L_57:
        /*0038*/ 	.byte	0x04, 0x17
        /*003a*/ 	.short	(.L_59 - .L_58)
.L_58:
        /*003c*/ 	.word	0x00000000
        /*0040*/ 	.short	0x0000
        /*0042*/ 	.short	0x0000
        /*0044*/ 	.byte	0x00, 0xf5, 0x21, 0x00


	//----- nvinfo : EIATTR_SPARSE_MMA_MASK
	.align		4
.L_59:
        /*0048*/ 	.byte	0x03, 0x50
        /*004a*/ 	.short	0x0000


	//----- nvinfo : EIATTR_MAXREG_COUNT
	.align		4
        /*004c*/ 	.byte	0x03, 0x1b
        /*004e*/ 	.short	0x00ff


	//----- nvinfo : EIATTR_NUM_BARRIERS
	.align		4
        /*0050*/ 	.byte	0x02, 0x4c
        /*0052*/ 	.byte	0x01
	.zero		1


	//----- nvinfo : EIATTR_MERCURY_ISA_VERSION
	.align		4
        /*0054*/ 	.byte	0x03, 0x5f
        /*0056*/ 	.short	0x0101


	//----- nvinfo : EIATTR_COOP_GROUP_MASK_REGIDS
	.align		4
        /*0058*/ 	.byte	0x04, 0x29
        /*005a*/ 	.short	(.L_61 - .L_60)


	//   ....[0]....
.L_60:
        /*005c*/ 	.word	0x0500000a


	//   ....[1]....
        /*0060*/ 	.word	0x05000004


	//   ....[2]....
        /*0064*/ 	.word	0xffffffff


	//   ....[3]....
        /*0068*/ 	.word	0xffffffff


	//   ....[4]....
        /*006c*/ 	.word	0xffffffff


	//   ....[5]....
        /*0070*/ 	.word	0xffffffff


	//   ....[6]....
        /*0074*/ 	.word	0xffffffff


	//   ....[7]....
        /*0078*/ 	.word	0xffffffff


	//   ....[8]....
        /*007c*/ 	.word	0xffffffff


	//   ....[9]....
        /*0080*/ 	.word	0xffffffff


	//   ....[10]....
        /*0084*/ 	.word	0xffffffff


	//   ....[11]....
        /*0088*/ 	.word	0xffffffff


	//----- nvinfo : EIATTR_COOP_GROUP_INSTR_OFFSETS
	.align		4
.L_61:
        /*008c*/ 	.byte	0x04, 0x28
        /*008e*/ 	.short	(.L_63 - .L_62)


	//   ....[0]....
.L_62:
        /*0090*/ 	.word	0x00000340


	//   ....[1]....
        /*0094*/ 	.word	0x000003b0


	//   ....[2]....
        /*0098*/ 	.word	0x00000440


	//   ....[3]....
        /*009c*/ 	.word	0x00000450


	//   ....[4]....
        /*00a0*/ 	.word	0x00000470


	//   ....[5]....
        /*00a4*/ 	.word	0x00000480


	//   ....[6]....
        /*00a8*/ 	.word	0x000004a0


	//   ....[7]....
        /*00ac*/ 	.word	0x000004b0


	//   ....[8]....
        /*00b0*/ 	.word	0x000004d0


	//   ....[9]....
        /*00b4*/ 	.word	0x000004e0


	//   ....[10]....
        /*00b8*/ 	.word	0x00000500


	//   ....[11]....
        /*00bc*/ 	.word	0x00000510


	//----- nvinfo : EIATTR_VRC_CTA_INIT_COUNT
	.align		4
.L_63:
        /*00c0*/ 	.byte	0x02, 0x4a
	.zero		1
	.zero		1


	//----- nvinfo : EIATTR_EXIT_INSTR_OFFSETS
	.align		4
        /*00c4*/ 	.byte	0x04, 0x1c
        /*00c6*/ 	.short	(.L_65 - .L_64)


	//   ....[0]....
.L_64:
        /*00c8*/ 	.word	0x000003e0


	//   ....[1]....
        /*00cc*/ 	.word	0x00000520


	//   ....[2]....
        /*00d0*/ 	.word	0x00000580


	//----- nvinfo : EIATTR_CRS_STACK_SIZE
	.align		4
.L_65:
        /*00d4*/ 	.byte	0x04, 0x1e
        /*00d6*/ 	.short	(.L_67 - .L_66)
.L_66:
        /*00d8*/ 	.word	0x00000000


	//----- nvinfo : EIATTR_CBANK_PARAM_SIZE
	.align		4
.L_67:
        /*00dc*/ 	.byte	0x03, 0x19
        /*00de*/ 	.short	0x0020


	//----- nvinfo : EIATTR_PARAM_CBANK
	.align		4
        /*00e0*/ 	.byte	0x04, 0x0a
        /*00e2*/ 	.short	(.L_69 - .L_68)
	.align		4
.L_68:
        /*00e4*/ 	.word	index@(.nv.constant0._Z3dotPKdS0_Pdm)
        /*00e8*/ 	.short	0x0380
        /*00ea*/ 	.short	0x0020


	//----- nvinfo : EIATTR_SW_WAR
	.align		4
.L_69:
        /*00ec*/ 	.byte	0x04, 0x36
        /*00ee*/ 	.short	(.L_71 - .L_70)
.L_70:
        /*00f0*/ 	.word	0x00000008
.L_71:


//--------------------- .nv.info._Z5axpbydPKddPdm --------------------------
	.section	.nv.info._Z5axpbydPKddPdm,"",@"SHT_CUDA_INFO"
	.sectionflags	@""
	.align	4


	//----- nvinfo : EIATTR_CUDA_API_VERSION
	.align		4
        /*0000*/ 	.byte	0x04, 0x37
        /*0002*/ 	.short	(.L_73 - .L_72)
.L_72:
        /*0004*/ 	.word	0x00000082


	//----- nvinfo : EIATTR_KPARAM_INFO
	.align		4
.L_73:
        /*0008*/ 	.byte	0x04, 0x17
        /*000a*/ 	.short	(.L_75 - .L_74)
.L_74:
        /*000c*/ 	.word	0x00000000
        /*0010*/ 	.short	0x0004
        /*0012*/ 	.short	0x0020
        /*0014*/ 	.byte	0x00, 0xf0, 0x21, 0x00


	//----- nvinfo : EIATTR_KPARAM_INFO
	.align		4
.L_75:
        /*0018*/ 	.byte	0x04, 0x17
        /*001a*/ 	.short	(.L_77 - .L_76)
.L_76:
        /*001c*/ 	.word	0x00000000
        /*0020*/ 	.short	0x0003
        /*0022*/ 	.short	0x0018
        /*0024*/ 	.byte	0x00, 0xf5, 0x21, 0x00


	//----- nvinfo : EIATTR_KPARAM_INFO
	.align		4
.L_77:
        /*0028*/ 	.byte	0x04, 0x17
        /*002a*/ 	.short	(.L_79 - .L_78)
.L_78:
        /*002c*/ 	.word	0x00000000
        /*0030*/ 	.short	0x0002
        /*0032*/ 	.short	0x0010
        /*0034*/ 	.byte	0x00, 0xf0, 0x21, 0x00


	//----- nvinfo : EIATTR_KPARAM_INFO
	.align		4
.L_79:
        /*0038*/ 	.byte	0x04, 0x17
        /*003a*/ 	.short	(.L_81 - .L_80)
.L_80:
        /*003c*/ 	.word	0x00000000
        /*0040*/ 	.short	0x0001
        /*0042*/ 	.short	0x0008
        /*0044*/ 	.byte	0x00, 0xf5, 0x21, 0x00


	//----- nvinfo : EIATTR_KPARAM_INFO
	.align		4
.L_81:
        /*0048*/ 	.byte	0x04, 0x17
        /*004a*/ 	.short	(.L_83 - .L_82)
.L_82:
        /*004c*/ 	.word	0x00000000
        /*0050*/ 	.short	0x0000
        /*0052*/ 	.short	0x0000
        /*0054*/ 	.byte	0x00, 0xf0, 0x21, 0x00


	//----- nvinfo : EIATTR_SPARSE_MMA_MASK
	.align		4
.L_83:
        /*0058*/ 	.byte	0x03, 0x50
        /*005a*/ 	.short	0x0000


	//----- nvinfo : EIATTR_MAXREG_COUNT
	.align		4
        /*005c*/ 	.byte	0x03, 0x1b
        /*005e*/ 	.short	0x00ff


	//----- nvinfo : EIATTR_MERCURY_ISA_VERSION
	.align		4
        /*0060*/ 	.byte	0x03, 0x5f
        /*0062*/ 	.short	0x0101


	//----- nvinfo : EIATTR_VRC_CTA_INIT_COUNT
	.align		4
        /*0064*/ 	.byte	0x02, 0x4a
	.zero		1
	.zero		1


	//----- nvinfo : EIATTR_EXIT_INSTR_OFFSETS
	.align		4
        /*0068*/ 	.byte	0x04, 0x1c
        /*006a*/ 	.short	(.L_85 - .L_84)


	//   ....[0]....
.L_84:
        /*006c*/ 	.word	0x00000090


	//   ....[1]....
        /*0070*/ 	.word	0x000001a0


	//----- nvinfo : EIATTR_CBANK_PARAM_SIZE
	.align		4
.L_85:
        /*0074*/ 	.byte	0x03, 0x19
        /*0076*/ 	.short	0x0028


	//----- nvinfo : EIATTR_PARAM_CBANK
	.align		4
        /*0078*/ 	.byte	0x04, 0x0a
        /*007a*/ 	.short	(.L_87 - .L_86)
	.align		4
.L_86:
        /*007c*/ 	.word	index@(.nv.constant0._Z5axpbydPKddPdm)
        /*0080*/ 	.short	0x0380
        /*0082*/ 	.short	0x0028


	//----- nvinfo : EIATTR_SW_WAR
	.align		4
.L_87:
        /*0084*/ 	.byte	0x04, 0x36
        /*0086*/ 	.short	(.L_89 - .L_88)
.L_88:
        /*0088*/ 	.word	0x00000008
.L_89:


//--------------------- .nv.info._Z14initializationPdS_S_m --------------------------
	.section	.nv.info._Z14initializationPdS_S_m,"",@"SHT_CUDA_INFO"
	.sectionflags	@""
	.align	4


	//----- nvinfo : EIATTR_CUDA_API_VERSION
	.align		4
        /*0000*/ 	.byte	0x04, 0x37
        /*0002*/ 	.short	(.L_91 - .L_90)
.L_90:
        /*0004*/ 	.word	0x00000082


	//----- nvinfo : EIATTR_KPARAM_INFO
	.align		4
.L_91:
        /*0008*/ 	.byte	0x04, 0x17
        /*000a*/ 	.short	(.L_93 - .L_92)
.L_92:
        /*000c*/ 	.word	0x00000000
        /*0010*/ 	.short	0x0003
        /*0012*/ 	.short	0x0018
        /*0014*/ 	.byte	0x00, 0xf0, 0x21, 0x00


	//----- nvinfo : EIATTR_KPARAM_INFO
	.align		4
.L_93:
        /*0018*/ 	.byte	0x04, 0x17
        /*001a*/ 	.short	(.L_95 - .L_94)
.L_94:
        /*001c*/ 	.word	0x00000000
        /*0020*/ 	.short	0x0002
        /*0022*/ 	.short	0x0010
        /*0024*/ 	.byte	0x00, 0xf5, 0x21, 0x00


	//----- nvinfo : EIATTR_KPARAM_INFO
	.align		4
.L_95:
        /*0028*/ 	.byte	0x04, 0x17
        /*002a*/ 	.short	(.L_97 - .L_96)
.L_96:
        /*002c*/ 	.word	0x00000000
        /*0030*/ 	.short	0x0001
        /*0032*/ 	.short	0x0008
        /*0034*/ 	.byte	0x00, 0xf5, 0x21, 0x00


	//----- nvinfo : EIATTR_KPARAM_INFO
	.align		4
.L_97:
        /*0038*/ 	.byte	0x04, 0x17
        /*003a*/ 	.short	(.L_99 - .L_98)
.L_98:
        /*003c*/ 	.word	0x00000000
        /*0040*/ 	.short	0x0000
        /*0042*/ 	.short	0x0000
        /*0044*/ 	.byte	0x00, 0xf5, 0x21, 0x00


	//----- nvinfo : EIATTR_SPARSE_MMA_MASK
	.align		4
.L_99:
        /*0048*/ 	.byte	0x03, 0x50
        /*004a*/ 	.short	0x0000


	//----- nvinfo : EIATTR_MAXREG_COUNT
	.align		4
        /*004c*/ 	.byte	0x03, 0x1b
        /*004e*/ 	.short	0x00ff


	//----- nvinfo : EIATTR_MERCURY_ISA_VERSION
	.align		4
        /*0050*/ 	.byte	0x03, 0x5f
        /*0052*/ 	.short	0x0101


	//----- nvinfo : EIATTR_VRC_CTA_INIT_COUNT
	.align		4
        /*0054*/ 	.byte	0x02, 0x4a
	.zero		1
	.zero		1


	//----- nvinfo : EIATTR_EXIT_INSTR_OFFSETS
	.align		4
        /*0058*/ 	.byte	0x04, 0x1c
        /*005a*/ 	.short	(.L_101 - .L_100)


	//   ....[0]....
.L_100:
        /*005c*/ 	.word	0x00000090


	//   ....[1]....
        /*0060*/ 	.word	0x00000180


	//----- nvinfo : EIATTR_CBANK_PARAM_SIZE
	.align		4
.L_101:
        /*0064*/ 	.byte	0x03, 0x19
        /*0066*/ 	.short	0x0020


	//----- nvinfo : EIATTR_PARAM_CBANK
	.align		4
        /*0068*/ 	.byte	0x04, 0x0a
        /*006a*/ 	.short	(.L_103 - .L_102)
	.align		4
.L_102:
        /*006c*/ 	.word	index@(.nv.constant0._Z14initializationPdS_S_m)
        /*0070*/ 	.short	0x0380
        /*0072*/ 	.short	0x0020


	//----- nvinfo : EIATTR_SW_WAR
	.align		4
.L_103:
        /*0074*/ 	.byte	0x04, 0x36
        /*0076*/ 	.short	(.L_105 - .L_104)
.L_104:
        /*0078*/ 	.word	0x00000008
.L_105:


//--------------------- .nv.info._Z4xpbyPddS_m    --------------------------
	.section	.nv.info._Z4xpbyPddS_m,"",@"SHT_CUDA_INFO"
	.sectionflags	@""
	.align	4


	//----- nvinfo : EIATTR_CUDA_API_VERSION
	.align		4
        /*0000*/ 	.byte	0x04, 0x37
        /*0002*/ 	.short	(.L_107 - .L_106)
.L_106:
        /*0004*/ 	.word	0x00000082


	//----- nvinfo : EIATTR_KPARAM_INFO
	.align		4
.L_107:
        /*0008*/ 	.byte	0x04, 0x17
        /*000a*/ 	.short	(.L_109 - .L_108)
.L_108:
        /*000c*/ 	.word	0x00000000
        /*0010*/ 	.short	0x0003
        /*0012*/ 	.short	0x0018
        /*0014*/ 	.byte	0x00, 0xf0, 0x21, 0x00


	//----- nvinfo : EIATTR_KPARAM_INFO
	.align		4
.L_109:
        /*0018*/ 	.byte	0x04, 0x17
        /*001a*/ 	.short	(.L_111 - .L_110)
.L_110:
        /*001c*/ 	.word	0x00000000
        /*0020*/ 	.short	0x0002
        /*0022*/ 	.short	0x0010
        /*0024*/ 	.byte	0x00, 0xf5, 0x21, 0x00


	//----- nvinfo : EIATTR_KPARAM_INFO
	.align		4
.L_111:
        /*0028*/ 	.byte	0x04, 0x17
        /*002a*/ 	.short	(.L_113 - .L_112)
.L_112:
        /*002c*/ 	.word	0x00000000
        /*0030*/ 	.short	0x0001
        /*0032*/ 	.short	0x0008
        /*0034*/ 	.byte	0x00, 0xf0, 0x21, 0x00


	//----- nvinfo : EIATTR_KPARAM_INFO
	.align		4
.L_113:
        /*0038*/ 	.byte	0x04, 0x17
        /*003a*/ 	.short	(.L_115 - .L_114)
.L_114:
        /*003c*/ 	.word	0x00000000
        /*0040*/ 	.short	0x0000
        /*0042*/ 	.short	0x0000
        /*0044*/ 	.byte	0x00, 0xf5, 0x21, 0x00


	//----- nvinfo : EIATTR_SPARSE_MMA_MASK
	.align		4
.L_115:
        /*0048*/ 	.byte	0x03, 0x50
        /*004a*/ 	.short	0x0000


	//----- nvinfo : EIATTR_MAXREG_COUNT
	.align		4
        /*004c*/ 	.byte	0x03, 0x1b
        /*004e*/ 	.short	0x00ff


	//----- nvinfo : EIATTR_MERCURY_ISA_VERSION
	.align		4
        /*0050*/ 	.byte	0x03, 0x5f
        /*0052*/ 	.short	0x0101


	//----- nvinfo : EIATTR_VRC_CTA_INIT_COUNT
	.align		4
        /*0054*/ 	.byte	0x02, 0x4a
	.zero		1
	.zero		1


	//----- nvinfo : EIATTR_EXIT_INSTR_OFFSETS
	.align		4
        /*0058*/ 	.byte	0x04, 0x1c
        /*005a*/ 	.short	(.L_117 - .L_116)


	//   ....[0]....
.L_116:
        /*005c*/ 	.word	0x00000090


	//   ....[1]....
        /*0060*/ 	.word	0x00000180


	//----- nvinfo : EIATTR_CBANK_PARAM_SIZE
	.align		4
.L_117:
        /*0064*/ 	.byte	0x03, 0x19
        /*0066*/ 	.short	0x0020


	//----- nvinfo : EIATTR_PARAM_CBANK
	.align		4
        /*0068*/ 	.byte	0x04, 0x0a
        /*006a*/ 	.short	(.L_119 - .L_118)
	.align		4
.L_118:
        /*006c*/ 	.word	index@(.nv.constant0._Z4xpbyPddS_m)
        /*0070*/ 	.short	0x0380
        /*0072*/ 	.short	0x0020


	//----- nvinfo : EIATTR_SW_WAR
	.align		4
.L_119:
        /*0074*/ 	.byte	0x04, 0x36
        /*0076*/ 	.short	(.L_121 - .L_120)
.L_120:
        /*0078*/ 	.word	0x00000008
.L_121:


//--------------------- .nv.info._Z21nccl_extract_diagonalPKdPdmmmim --------------------------
	.section	.nv.info._Z21nccl_extract_diagonalPKdPdmmmim,"",@"SHT_CUDA_INFO"
	.sectionflags	@""
	.align	4


	//----- nvinfo : EIATTR_CUDA_API_VERSION
	.align		4
        /*0000*/ 	.byte	0x04, 0x37
        /*0002*/ 	.short	(.L_123 - .L_122)
.L_122:
        /*0004*/ 	.word	0x00000082


	//----- nvinfo : EIATTR_KPARAM_INFO
	.align		4
.L_123:
        /*0008*/ 	.byte	0x04, 0x17
        /*000a*/ 	.short	(.L_125 - .L_124)
.L_124:
        /*000c*/ 	.word	0x00000000
        /*0010*/ 	.short	0x0006
        /*0012*/ 	.short	0x0030
        /*0014*/ 	.byte	0x00, 0xf0, 0x21, 0x00


	//----- nvinfo : EIATTR_KPARAM_INFO
	.align		4
.L_125:
        /*0018*/ 	.byte	0x04, 0x17
        /*001a*/ 	.short	(.L_127 - .L_126)
.L_126:
        /*001c*/ 	.word	0x00000000
        /*0020*/ 	.short	0x0005
        /*0022*/ 	.short	0x0028
        /*0024*/ 	.byte	0x00, 0xf0, 0x11, 0x00


	//----- nvinfo : EIATTR_KPARAM_INFO
	.align		4
.L_127:
        /*0028*/ 	.byte	0x04, 0x17
        /*002a*/ 	.short	(.L_129 - .L_128)
.L_128:
        /*002c*/ 	.word	0x00000000
        /*0030*/ 	.short	0x0004
        /*0032*/ 	.short	0x0020
        /*0034*/ 	.byte	0x00, 0xf0, 0x21, 0x00


	//----- nvinfo : EIATTR_KPARAM_INFO
	.align		4
.L_129:
        /*0038*/ 	.byte	0x04, 0x17
        /*003a*/ 	.short	(.L_131 - .L_130)
.L_130:
        /*003c*/ 	.word	0x00000000
        /*0040*/ 	.short	0x0003
        /*0042*/ 	.short	0x0018
        /*0044*/ 	.byte	0x00, 0xf0, 0x21, 0x00


	//----- nvinfo : EIATTR_KPARAM_INFO
	.align		4
.L_131:
        /*0048*/ 	.byte	0x04, 0x17
        /*004a*/ 	.short	(.L_133 - .L_132)
.L_132:
        /*004c*/ 	.word	0x00000000
        /*0050*/ 	.short	0x0002
        /*0052*/ 	.short	0x0010
        /*0054*/ 	.byte	0x00, 0xf0, 0x21, 0x00


	//----- nvinfo : EIATTR_KPARAM_INFO
	.align		4
.L_133:
        /*0058*/ 	.byte	0x04, 0x17
        /*005a*/ 	.short	(.L_135 - .L_134)
.L_134:
        /*005c*/ 	.word	0x00000000
        /*0060*/ 	.short	0x0001
        /*0062*/ 	.short	0x0008
        /*0064*/ 	.byte	0x00, 0xf5, 0x21, 0x00


	//----- nvinfo : EIATTR_KPARAM_INFO
	.align		4
.L_135:
        /*0068*/ 	.byte	0x04, 0x17
        /*006a*/ 	.short	(.L_137 - .L_136)
.L_136:
        /*006c*/ 	.word	0x00000000
        /*0070*/ 	.short	0x0000
        /*0072*/ 	.short	0x0000
        /*0074*/ 	.byte	0x00, 0xf5, 0x21, 0x00


	//----- nvinfo : EIATTR_SPARSE_MMA_MASK
	.align		4
.L_137:
        /*0078*/ 	.byte	0x03, 0x50
        /*007a*/ 	.short	0x0000


	//----- nvinfo : EIATTR_MAXREG_COUNT
	.align		4
        /*007c*/ 	.byte	0x03, 0x1b
        /*007e*/ 	.short	0x00ff


	//----- nvinfo : EIATTR_MERCURY_ISA_VERSION
	.align		4
        /*0080*/ 	.byte	0x03, 0x5f
        /*0082*/ 	.short	0x0101


	//----- nvinfo : EIATTR_VRC_CTA_INIT_COUNT
	.align		4
        /*0084*/ 	.byte	0x02, 0x4a
	.zero		1
	.zero		1


	//----- nvinfo : EIATTR_EXIT_INSTR_OFFSETS
	.align		4
        /*0088*/ 	.byte	0x04, 0x1c
        /*008a*/ 	.short	(.L_139 - .L_138)


	//   ....[0]....
.L_138:
        /*008c*/ 	.word	0x00000150


	//   ....[1]....
        /*0090*/ 	.word	0x00000270


	//----- nvinfo : EIATTR_CBANK_PARAM_SIZE
	.align		4
.L_139:
        /*0094*/ 	.byte	0x03, 0x19
        /*0096*/ 	.short	0x0038


	//----- nvinfo : EIATTR_PARAM_CBANK
	.align		4
        /*0098*/ 	.byte	0x04, 0x0a
        /*009a*/ 	.short	(.L_141 - .L_140)
	.align		4
.L_140:
        /*009c*/ 	.word	index@(.nv.constant0._Z21nccl_extract_diagonalPKdPdmmmim)
        /*00a0*/ 	.short	0x0380
        /*00a2*/ 	.short	0x0038


	//----- nvinfo : EIATTR_SW_WAR
	.align		4
.L_141:
        /*00a4*/ 	.byte	0x04, 0x36
        /*00a6*/ 	.short	(.L_143 - .L_142)
.L_142:
        /*00a8*/ 	.word	0x00000008
.L_143:


//--------------------- .nv.info._Z21nccl_extract_diagonalPKdPdmmi --------------------------
	.section	.nv.info._Z21nccl_extract_diagonalPKdPdmmi,"",@"SHT_CUDA_INFO"
	.sectionflags	@""
	.align	4


	//----- nvinfo : EIATTR_CUDA_API_VERSION
	.align		4
        /*0000*/ 	.byte	0x04, 0x37
        /*0002*/ 	.short	(.L_145 - .L_144)
.L_144:
        /*0004*/ 	.word	0x00000082


	//----- nvinfo : EIATTR_KPARAM_INFO
	.align		4
.L_145:
        /*0008*/ 	.byte	0x04, 0x17
        /*000a*/ 	.short	(.L_147 - .L_146)
.L_146:
        /*000c*/ 	.word	0x00000000
        /*0010*/ 	.short	0x0004
        /*0012*/ 	.short	0x0020
        /*0014*/ 	.byte	0x00, 0xf0, 0x11, 0x00


	//----- nvinfo : EIATTR_KPARAM_INFO
	.align		4
.L_147:
        /*0018*/ 	.byte	0x04, 0x17
        /*001a*/ 	.short	(.L_149 - .L_148)
.L_148:
        /*001c*/ 	.word	0x00000000
        /*0020*/ 	.short	0x0003
        /*0022*/ 	.short	0x0018
        /*0024*/ 	.byte	0x00, 0xf0, 0x21, 0x00


	//----- nvinfo : EIATTR_KPARAM_INFO
	.align		4
.L_149:
        /*0028*/ 	.byte	0x04, 0x17
        /*002a*/ 	.short	(.L_151 - .L_150)
.L_150:
        /*002c*/ 	.word	0x00000000
        /*0030*/ 	.short	0x0002
        /*0032*/ 	.short	0x0010
        /*0034*/ 	.byte	0x00, 0xf0, 0x21, 0x00


	//----- nvinfo : EIATTR_KPARAM_INFO
	.align		4
.L_151:
        /*0038*/ 	.byte	0x04, 0x17
        /*003a*/ 	.short	(.L_153 - .L_152)
.L_152:
        /*003c*/ 	.word	0x00000000
        /*0040*/ 	.short	0x0001
        /*0042*/ 	.short	0x0008
        /*0044*/ 	.byte	0x00, 0xf5, 0x21, 0x00


	//----- nvinfo : EIATTR_KPARAM_INFO
	.align		4
.L_153:
        /*0048*/ 	.byte	0x04, 0x17
        /*004a*/ 	.short	(.L_155 - .L_154)
.L_154:
        /*004c*/ 	.word	0x00000000
        /*0050*/ 	.short	0x0000
        /*0052*/ 	.short	0x0000
        /*0054*/ 	.byte	0x00, 0xf5, 0x21, 0x00


	//----- nvinfo : EIATTR_SPARSE_MMA_MASK
	.align		4
.L_155:
        /*0058*/ 	.byte	0x03, 0x50
        /*005a*/ 	.short	0x0000


	//----- nvinfo : EIATTR_MAXREG_COUNT
	.align		4
        /*005c*/ 	.byte	0x03, 0x1b
        /*005e*/ 	.short	0x00ff


	//----- nvinfo : EIATTR_MERCURY_ISA_VERSION
	.align		4
        /*0060*/ 	.byte	0x03, 0x5f
        /*0062*/ 	.short	0x0101


	//----- nvinfo : EIATTR_VRC_CTA_INIT_COUNT
	.align		4
        /*0064*/ 	.byte	0x02, 0x4a
	.zero		1
	.zero		1


	//----- nvinfo : EIATTR_EXIT_INSTR_OFFSETS
	.align		4
        /*0068*/ 	.byte	0x04, 0x1c
        /*006a*/ 	.short	(.L_157 - .L_156)


	//   ....[0]....
.L_156:
        /*006c*/ 	.word	0x00000090


	//   ....[1]....
        /*0070*/ 	.word	0x000001d0


	//----- nvinfo : EIATTR_CBANK_PARAM_SIZE
	.align		4
.L_157:
        /*0074*/ 	.byte	0x03, 0x19
        /*0076*/ 	.short	0x0024


	//----- nvinfo : EIATTR_PARAM_CBANK
	.align		4
        /*0078*/ 	.byte	0x04, 0x0a
        /*007a*/ 	.short	(.L_159 - .L_158)
	.align		4
.L_158:
        /*007c*/ 	.word	index@(.nv.constant0._Z21nccl_extract_diagonalPKdPdmmi)
        /*0080*/ 	.short	0x0380
        /*0082*/ 	.short	0x0024


	//----- nvinfo : EIATTR_SW_WAR
	.align		4
.L_159:
        /*0084*/ 	.byte	0x04, 0x36
        /*0086*/ 	.short	(.L_161 - .L_160)
.L_160:
        /*0088*/ 	.word	0x00000008
.L_161:


//--------------------- .nv.info._Z16extract_diagonalPKdPdm --------------------------
	.section	.nv.info._Z16extract_diagonalPKdPdm,"",@"SHT_CUDA_INFO"
	.sectionflags	@""
	.align	4


	//----- nvinfo : EIATTR_CUDA_API_VERSION
	.align		4
        /*0000*/ 	.byte	0x04, 0x37
        /*0002*/ 	.short	(.L_163 - .L_162)
.L_162:
        /*0004*/ 	.word	0x00000082


	//----- nvinfo : EIATTR_KPARAM_INFO
	.align		4
.L_163:
        /*0008*/ 	.byte	0x04, 0x17
        /*000a*/ 	.short	(.L_165 - .L_164)
.L_164:
        /*000c*/ 	.word	0x00000000
        /*0010*/ 	.short	0x0002
        /*0012*/ 	.short	0x0010
        /*0014*/ 	.byte	0x00, 0xf0, 0x21, 0x00


	//----- nvinfo : EIATTR_KPARAM_INFO
	.align		4
.L_165:
        /*0018*/ 	.byte	0x04, 0x17
        /*001a*/ 	.short	(.L_167 - .L_166)
.L_166:
        /*001c*/ 	.word	0x00000000
        /*0020*/ 	.short	0x0001
        /*0022*/ 	.short	0x0008
        /*0024*/ 	.byte	0x00, 0xf5, 0x21, 0x00


	//----- nvinfo : EIATTR_KPARAM_INFO
	.align		4
.L_167:
        /*0028*/ 	.byte	0x04, 0x17
        /*002a*/ 	.short	(.L_169 - .L_168)
.L_168:
        /*002c*/ 	.word	0x00000000
        /*0030*/ 	.short	0x0000
        /*0032*/ 	.short	0x0000
        /*0034*/ 	.byte	0x00, 0xf5, 0x21, 0x00


	//----- nvinfo : EIATTR_SPARSE_MMA_MASK
	.align		4
.L_169:
        /*0038*/ 	.byte	0x03, 0x50
        /*003a*/ 	.short	0x0000


	//----- nvinfo : EIATTR_MAXREG_COUNT
	.align		4
        /*003c*/ 	.byte	0x03, 0x1b
        /*003e*/ 	.short	0x00ff


	//----- nvinfo : EIATTR_MERCURY_ISA_VERSION
	.align		4
        /*0040*/ 	.byte	0x03, 0x5f
        /*0042*/ 	.short	0x0101


	//----- nvinfo : EIATTR_VRC_CTA_INIT_COUNT
	.align		4
        /*0044*/ 	.byte	0x02, 0x4a
	.zero		1
	.zero		1


	//----- nvinfo : EIATTR_EXIT_INSTR_OFFSETS
	.align		4
        /*0048*/ 	.byte	0x04, 0x1c
        /*004a*/ 	.short	(.L_171 - .L_170)


	//   ....[0]....
.L_170:
        /*004c*/ 	.word	0x00000090


	//   ....[1]....
        /*0050*/ 	.word	0x00000160


	//----- nvinfo : EIATTR_CBANK_PARAM_SIZE
	.align		4
.L_171:
        /*0054*/ 	.byte	0x03, 0x19
        /*0056*/ 	.short	0x0018


	//----- nvinfo : EIATTR_PARAM_CBANK
	.align		4
        /*0058*/ 	.byte	0x04, 0x0a
        /*005a*/ 	.short	(.L_173 - .L_172)
	.align		4
.L_172:
        /*005c*/ 	.word	index@(.nv.constant0._Z16extract_diagonalPKdPdm)
        /*0060*/ 	.short	0x0380
        /*0062*/ 	.short	0x0018


	//----- nvinfo : EIATTR_SW_WAR
	.align		4
.L_173:
        /*0064*/ 	.byte	0x04, 0x36
        /*0066*/ 	.short	(.L_175 - .L_174)
.L_174:
        /*0068*/ 	.word	0x00000008
.L_175:


//--------------------- .nv.info._Z20apply_preconditionerPKdPdS0_m --------------------------
	.section	.nv.info._Z20apply_preconditionerPKdPdS0_m,"",@"SHT_CUDA_INFO"
	.sectionflags	@""
	.align	4


	//----- nvinfo : EIATTR_CUDA_API_VERSION
	.align		4
        /*0000*/ 	.byte	0x04, 0x37
        /*0002*/ 	.short	(.L_177 - .L_176)
.L_176:
        /*0004*/ 	.word	0x00000082


	//----- nvinfo : EIATTR_KPARAM_INFO
	.align		4
.L_177:
        /*0008*/ 	.byte	0x04, 0x17
        /*000a*/ 	.short	(.L_179 - .L_178)
.L_178:
        /*000c*/ 	.word	0x00000000
        /*0010*/ 	.short	0x0003
        /*0012*/ 	.short	0x0018
        /*0014*/ 	.byte	0x00, 0xf0, 0x21, 0x00


	//----- nvinfo : EIATTR_KPARAM_INFO
	.align		4
.L_179:
        /*0018*/ 	.byte	0x04, 0x17
        /*001a*/ 	.short	(.L_181 - .L_180)
.L_180:
        /*001c*/ 	.word	0x00000000
        /*0020*/ 	.short	0x0002
        /*0022*/ 	.short	0x0010
        /*0024*/ 	.byte	0x00, 0xf5, 0x21, 0x00


	//----- nvinfo : EIATTR_KPARAM_INFO
	.align		4
.L_181:
        /*0028*/ 	.byte	0x04, 0x17
        /*002a*/ 	.short	(.L_183 - .L_182)
.L_182:
        /*002c*/ 	.word	0x00000000
        /*0030*/ 	.short	0x0001
        /*0032*/ 	.short	0x0008
        /*0034*/ 	.byte	0x00, 0xf5, 0x21, 0x00


	//----- nvinfo : EIATTR_KPARAM_INFO
	.align		4
.L_183:
        /*0038*/ 	.byte	0x04, 0x17
        /*003a*/ 	.short	(.L_185 - .L_184)
.L_184:
        /*003c*/ 	.word	0x00000000
        /*0040*/ 	.short	0x0000
        /*0042*/ 	.short	0x0000
        /*0044*/ 	.byte	0x00, 0xf5, 0x21, 0x00


	//----- nvinfo : EIATTR_SPARSE_MMA_MASK
	.align		4
.L_185:
        /*0048*/ 	.byte	0x03, 0x50
        /*004a*/ 	.short	0x0000


	//----- nvinfo : EIATTR_MAXREG_COUNT
	.align		4
        /*004c*/ 	.byte	0x03, 0x1b
        /*004e*/ 	.short	0x00ff


	//----- nvinfo : EIATTR_MERCURY_ISA_VERSION
	.align		4
        /*0050*/ 	.byte	0x03, 0x5f
        /*0052*/ 	.short	0x0101


	//----- nvinfo : EIATTR_VRC_CTA_INIT_COUNT
	.align		4
        /*0054*/ 	.byte	0x02, 0x4a
	.zero		1
	.zero		1


	//----- nvinfo : EIATTR_EXIT_INSTR_OFFSETS
	.align		4
        /*0058*/ 	.byte	0x04, 0x1c
        /*005a*/ 	.short	(.L_187 - .L_186)


	//   ....[0]....
.L_186:
        /*005c*/ 	.word	0x00000090


	//   ....[1]....
        /*0060*/ 	.word	0x000002d0


	//   ....[2]....
        /*0064*/ 	.word	0x00000350


	//----- nvinfo : EIATTR_CRS_STACK_SIZE
	.align		4
.L_187:
        /*0068*/ 	.byte	0x04, 0x1e
        /*006a*/ 	.short	(.L_189 - .L_188)
.L_188:
        /*006c*/ 	.word	0x00000000


	//----- nvinfo : EIATTR_CBANK_PARAM_SIZE
	.align		4
.L_189:
        /*0070*/ 	.byte	0x03, 0x19
        /*0072*/ 	.short	0x0020


	//----- nvinfo : EIATTR_PARAM_CBANK
	.align		4
        /*0074*/ 	.byte	0x04, 0x0a
        /*0076*/ 	.short	(.L_191 - .L_190)
	.align		4
.L_190:
        /*0078*/ 	.word	index@(.nv.constant0._Z20apply_preconditionerPKdPdS0_m)
        /*007c*/ 	.short	0x0380
        /*007e*/ 	.short	0x0020


	//----- nvinfo : EIATTR_SW_WAR
	.align		4
.L_191:
        /*0080*/ 	.byte	0x04, 0x36
        /*0082*/ 	.short	(.L_193 - .L_192)
.L_192:
        /*0084*/ 	.word	0x00000008
.L_193:


//--------------------- .nv.callgraph             --------------------------
	.section	.nv.callgraph,"",@"SHT_CUDA_CALLGRAPH"
	.align	4
	.sectionentsize	8
	.align		4
        /*0000*/ 	.word	0x00000000
	.align		4
        /*0004*/ 	.word	0xffffffff
	.align		4
        /*0008*/ 	.word	0x00000000
	.align		4
        /*000c*/ 	.word	0xfffffffe
	.align		4
        /*0010*/ 	.word	0x00000000
	.align		4
        /*0014*/ 	.word	0xfffffffd
	.align		4
        /*0018*/ 	.word	0x00000000
	.align		4
        /*001c*/ 	.word	0xfffffffc


//--------------------- .text._Z3dotPKdS0_Pdm     --------------------------
	.section	.text._Z3dotPKdS0_Pdm,"ax",@progbits
	.align	128
        .global         _Z3dotPKdS0_Pdm
        .type           _Z3dotPKdS0_Pdm,@function
        .size           _Z3dotPKdS0_Pdm,(.L_x_18 - _Z3dotPKdS0_Pdm)
        .other          _Z3dotPKdS0_Pdm,@"STO_CUDA_ENTRY STV_DEFAULT"
_Z3dotPKdS0_Pdm:
.text._Z3dotPKdS0_Pdm:
[----:B------:R-:W-:Y:S01]  /*0000*/  LDC R1, c[0x0][0x37c] ;  /* 0x0000df00ff017b82 */ /* 0x000fe20000000800 */
[----:B------:R-:W0:Y:S07]  /*0010*/  S2R R0, SR_TID.X ;  /* 0x0000000000007919 */ /* 0x000e2e0000002100 */
[----:B------:R-:W0:Y:S01]  /*0020*/  S2UR UR4, SR_CTAID.X ;  /* 0x00000000000479c3 */ /* 0x000e220000002500 */
[----:B------:R-:W1:Y:S07]  /*0030*/  LDCU.64 UR6, c[0x0][0x398] ;  /* 0x00007300ff0677ac */ /* 0x000e6e0008000a00 */
[----:B------:R-:W0:Y:S08]  /*0040*/  LDC R11, c[0x0][0x360] ;  /* 0x0000d800ff0b7b82 */ /* 0x000e300000000800 */
[----:B------:R-:W2:Y:S08]  /*0050*/  LDC.64 R8, c[0x0][0x358] ;  /* 0x0000d600ff087b82 */ /* 0x000eb00000000a00 */
[----:B------:R-:W3:Y:S01]  /*0060*/  LDC.64 R12, c[0x0][0x380] ;  /* 0x0000e000ff0c7b82 */ /* 0x000ee20000000a00 */
[----:B0-----:R-:W-:-:S07]  /*0070*/  IMAD R2, R11, UR4, R0 ;  /* 0x000000040b027c24 */ /* 0x001fce000f8e0200 */
[----:B------:R-:W0:Y:S01]  /*0080*/  LDC.64 R14, c[0x0][0x388] ;  /* 0x0000e200ff0e7b82 */ /* 0x000e220000000a00 */
[----:B-1----:R-:W-:Y:S02]  /*0090*/  ISETP.GE.U32.AND P0, PT, R2, UR6, PT ;  /* 0x0000000602007c0c */ /* 0x002fe4000bf06070 */
[----:B------:R-:W-:-:S04]  /*00a0*/  SHF.R.S32.HI R3, RZ, 0x1f, R2 ;  /* 0x0000001fff037819 */ /* 0x000fc80000011402 */
[----:B------:R-:W-:-:S13]  /*00b0*/  ISETP.GE.U32.AND.EX P0, PT, R3, UR7, PT, P0 ;  /* 0x0000000703007c0c */ /* 0x000fda000bf06100 */
[----:B------:R-:W-:Y:S01]  /*00c0*/  @!P0 IMAD.SHL.U32 R5, R2, 0x8, RZ ;  /* 0x0000000802058824 */ /* 0x000fe200078e00ff */
[C---:B--2---:R-:W-:Y:S02]  /*00d0*/  @!P0 R2UR UR4, R8.reuse ;  /* 0x00000000080482ca */ /* 0x044fe400000e0000 */
[C---:B------:R-:W-:Y:S02]  /*00e0*/  @!P0 R2UR UR5, R9.reuse ;  /* 0x00000000090582ca */ /* 0x040fe400000e0000 */
[----:B------:R-:W-:Y:S02]  /*00f0*/  @!P0 R2UR UR6, R8 ;  /* 0x00000000080682ca */ /* 0x000fe400000e0000 */
[----:B------:R-:W-:Y:S02]  /*0100*/  @!P0 R2UR UR7, R9 ;  /* 0x00000000090782ca */ /* 0x000fe400000e0000 */
[----:B------:R-:W-:Y:S02]  /*0110*/  @!P0 SHF.L.U64.HI R6, R2, 0x3, R3 ;  /* 0x0000000302068819 */ /* 0x000fe40000010203 */
[----:B---3--:R-:W-:-:S02]  /*0120*/  @!P0 IADD3 R2, P1, PT, R5, R12, RZ ;  /* 0x0000000c05028210 */ /* 0x008fc40007f3e0ff */
[----:B0-----:R-:W-:-:S03]  /*0130*/  @!P0 IADD3 R4, P2, PT, R5, R14, RZ ;  /* 0x0000000e05048210 */ /* 0x001fc60007f5e0ff */
[C---:B------:R-:W-:Y:S02]  /*0140*/  @!P0 IMAD.X R3, R6.reuse, 0x1, R13, P1 ;  /* 0x0000000106038824 */ /* 0x040fe400008e060d */
[----:B------:R-:W-:-:S04]  /*0150*/  @!P0 IMAD.X R5, R6, 0x1, R15, P2 ;  /* 0x0000000106058824 */ /* 0x000fc800010e060f */
[----:B------:R-:W2:Y:S04]  /*0160*/  @!P0 LDG.E.64 R2, desc[UR4][R2.64] ;  /* 0x0000000402028981 */ /* 0x000ea8000c1e1b00 */
[----:B------:R-:W2:Y:S01]  /*0170*/  @!P0 LDG.E.64 R4, desc[UR6][R4.64] ;  /* 0x0000000604048981 */ /* 0x000ea2000c1e1b00 */
[----:B------:R-:W0:Y:S01]  /*0180*/  LDCU UR4, c[0x0][0x364] ;  /* 0x00006c80ff0477ac */ /* 0x000e220008000800 */
[----:B------:R-:W1:Y:S01]  /*0190*/  S2UR UR5, SR_CgaCtaId ;  /* 0x00000000000579c3 */ /* 0x000e620000008800 */
[----:B------:R-:W-:Y:S01]  /*01a0*/  ISETP.GT.U32.AND P1, PT, R0, 0x1f, PT ;  /* 0x0000001f0000780c */ /* 0x000fe20003f24070 */
[----:B------:R-:W0:Y:S01]  /*01b0*/  S2R R7, SR_TID.Y ;  /* 0x0000000000077919 */ /* 0x000e220000002200 */
[----:B------:R-:W3:Y:S01]  /*01c0*/  LDCU UR6, c[0x0][0x368] ;  /* 0x00006d00ff0677ac */ /* 0x000ee20008000800 */
[----:B------:R-:W0:Y:S01]  /*01d0*/  S2R R6, SR_TID.Z ;  /* 0x0000000000067919 */ /* 0x000e220000002300 */
[----:B------:R-:W4:Y:S01]  /*01e0*/  S2R R10, SR_LANEID ;  /* 0x00000000000a7919 */ /* 0x000f220000000000 */
[----:B------:R-:W5:Y:S01]  /*01f0*/  S2R R13, SR_LTMASK ;  /* 0x00000000000d7919 */ /* 0x000f620000003900 */
[----:B0-----:R-:W-:-:S02]  /*0200*/  IMAD R7, R6, UR4, R7 ;  /* 0x0000000406077c24 */ /* 0x001fc4000f8e0207 */
[----:B------:R-:W-:Y:S01]  /*0210*/  IMAD R6, R11, UR4, RZ ;  /* 0x000000040b067c24 */ /* 0x000fe2000f8e02ff */
[----:B------:R-:W-:Y:S01]  /*0220*/  UMOV UR4, 0x400 ;  /* 0x0000040000047882 */ /* 0x000fe20000000000 */
[----:B------:R-:W-:Y:S01]  /*0230*/  IMAD R7, R7, R11, R0 ;  /* 0x0000000b07077224 */ /* 0x000fe200078e0200 */
[----:B-1----:R-:W-:-:S04]  /*0240*/  ULEA UR4, UR5, UR4, 0x18 ;  /* 0x0000000405047291 */ /* 0x002fc8000f8ec0ff */
[----:B------:R-:W-:-:S05]  /*0250*/  LOP3.LUT R7, R7, 0x3ffffffc, RZ, 0xc0, !PT ;  /* 0x3ffffffc07077812 */ /* 0x000fca00078ec0ff */
[----:B---3--:R-:W-:Y:S02]  /*0260*/  IMAD R6, R6, UR6, -R7 ;  /* 0x0000000606067c24 */ /* 0x008fe4000f8e0a07 */
[----:B------:R-:W-:-:S03]  /*0270*/  IMAD.MOV.U32 R7, RZ, RZ, -0x1 ;  /* 0xffffffffff077424 */ /* 0x000fc600078e00ff */
[----:B------:R-:W-:-:S04]  /*0280*/  VIMNMX.U32 R6, PT, PT, R6, 0x4, PT ;  /* 0x0000000406067848 */ /* 0x000fc80003fe0000 */
[----:B------:R-:W-:-:S04]  /*0290*/  IADD3 R6, PT, PT, -R6, 0x20, RZ ;  /* 0x0000002006067810 */ /* 0x000fc80007ffe1ff */
[----:B------:R-:W-:Y:S02]  /*02a0*/  SHF.R.U32.HI R6, RZ, R6, R7 ;  /* 0x00000006ff067219 */ /* 0x000fe40000011607 */
[----:B----4-:R-:W-:-:S04]  /*02b0*/  LOP3.LUT R7, R10, 0xfffffffc, RZ, 0xc0, !PT ;  /* 0xfffffffc0a077812 */ /* 0x010fc800078ec0ff */
[----:B------:R-:W-:Y:S02]  /*02c0*/  SHF.L.U32 R10, R6, R7, RZ ;  /* 0x00000007060a7219 */ /* 0x000fe400000006ff */
[----:B------:R-:W-:Y:S02]  /*02d0*/  CS2R R6, SRZ ;  /* 0x0000000000067805 */ /* 0x000fe4000001ff00 */
[----:B-----5:R-:W-:Y:S02]  /*02e0*/  LOP3.LUT R11, R10, R13, RZ, 0xc0, !PT ;  /* 0x0000000d0a0b7212 */ /* 0x020fe400078ec0ff */
[----:B------:R-:W-:Y:S01]  /*02f0*/  LEA R13, R0, UR4, 0x3 ;  /* 0x00000004000d7c11 */ /* 0x000fe2000f8e18ff */
[----:B--2---:R-:W-:Y:S02]  /*0300*/  @!P0 DMUL R6, R2, R4 ;  /* 0x0000000402068228 */ /* 0x004fe40000000000 */
[----:B------:R-:W-:-:S05]  /*0310*/  VIADD R2, R11, 0xffffffff ;  /* 0xffffffff0b027836 */ /* 0x000fca0000000000 */
[----:B------:R-:W-:Y:S01]  /*0320*/  LOP3.LUT P0, RZ, R11, R2, RZ, 0xc0, !PT ;  /* 0x000000020bff7212 */ /* 0x000fe2000780c0ff */
[----:B------:R0:W-:Y:S01]  /*0330*/  STS.64 [R13], R6 ;  /* 0x000000060d007388 */ /* 0x0001e20000000a00 */
[----:B------:R-:W-:Y:S11]  /*0340*/  WARPSYNC R10 ;  /* 0x000000000a007348 */ /* 0x000ff60003800000 */
[----:B0-----:R-:W-:Y:S05]  /*0350*/  @P0 BRA `(.L_x_0) ;  /* 0x0000000000180947 */ /* 0x001fea0003800000 */
[----:B------:R-:W-:Y:S04]  /*0360*/  LDS.64 R2, [R13+0x10] ;  /* 0x000010000d027984 */ /* 0x000fe80000000a00 */
[----:B------:R-:W0:Y:S02]  /*0370*/  LDS.64 R4, [R13] ;  /* 0x000000000d047984 */ /* 0x000e240000000a00 */
[----:B0-----:R-:W-:Y:S01]  /*0380*/  DADD R2, R2, R4 ;  /* 0x0000000002027229 */ /* 0x001fe20000000004 */
[----:B------:R-:W-:-:S06]  /*0390*/  VOTE.ANY R4, PT, PT ;  /* 0x0000000000047806 */ /* 0x000fcc00038e0100 */
[----:B------:R0:W-:Y:S01]  /*03a0*/  STS.64 [R13], R2 ;  /* 0x000000020d007388 */ /* 0x0001e20000000a00 */
[----:B------:R-:W-:Y:S05]  /*03b0*/  WARPSYNC R4 ;  /* 0x0000000004007348 */ /* 0x000fea0003800000 */
.L_x_0:
[----:B------:R-:W-:Y:S05]  /*03c0*/  WARPSYNC.ALL ;  /* 0x0000000000007948 */ /* 0x000fea0003800000 */
[----:B------:R-:W-:Y:S06]  /*03d0*/  BAR.SYNC.DEFER_BLOCKING 0x0 ;  /* 0x0000000000007b1d */ /* 0x000fec0000010000 */
[----:B------:R-:W-:Y:S05]  /*03e0*/  @P1 EXIT ;  /* 0x000000000000194d */ /* 0x000fea0003800000 */
[C---:B0-----:R-:W-:Y:S01]  /*03f0*/  IMAD R13, R0.reuse, 0x18, R13 ;  /* 0x00000018000d7824 */ /* 0x041fe200078e020d */
[----:B------:R-:W-:-:S04]  /*0400*/  ISETP.NE.AND P0, PT, R0, RZ, PT ;  /* 0x000000ff0000720c */ /* 0x000fc80003f05270 */
[----:B------:R-:W-:Y:S04]  /*0410*/  LDS.64 R2, [R13] ;  /* 0x000000000d027984 */ /* 0x000fe80000000a00 */
[----:B------:R-:W0:Y:S02]  /*0420*/  LDS.64 R4, [R13+0x8] ;  /* 0x000008000d047984 */ /* 0x000e240000000a00 */
[----:B0-----:R-:W-:-:S07]  /*0430*/  DADD R2, R2, R4 ;  /* 0x0000000002027229 */ /* 0x001fce0000000004 */
[----:B------:R-:W-:Y:S04]  /*0440*/  SHFL.DOWN PT, R5, R3, 0x10, 0x1f ;  /* 0x0a001f0003057f89 */ /* 0x000fe800000e0000 */
[----:B------:R-:W0:Y:S02]  /*0450*/  SHFL.DOWN PT, R4, R2, 0x10, 0x1f ;  /* 0x0a001f0002047f89 */ /* 0x000e2400000e0000 */
        /* <DEDUP_REMOVED lines=10> */
[----:B------:R0:W1:Y:S04]  /*0500*/  SHFL.DOWN PT, R3, R13, 0x1, 0x1f ;  /* 0x08201f000d037f89 */ /* 0x00006800000e0000 */
[----:B------:R0:W2:Y:S01]  /*0510*/  SHFL.DOWN PT, R2, R12, 0x1, 0x1f ;  /* 0x08201f000c027f89 */ /* 0x0000a200000e0000 */
[----:B------:R-:W-:Y:S05]  /*0520*/  @P0 EXIT ;  /* 0x000000000000094d */ /* 0x000fea0003800000 */
[----:B------:R-:W3:Y:S01]  /*0530*/  LDC.64 R4, c[0x0][0x390] ;  /* 0x0000e400ff047b82 */ /* 0x000ee20000000a00 */
[----:B------:R-:W-:Y:S01]  /*0540*/  R2UR UR4, R8 ;  /* 0x00000000080472ca */ /* 0x000fe200000e0000 */
[----:B-12---:R-:W-:Y:S01]  /*0550*/  DADD R2, R12, R2 ;  /* 0x000000000c027229 */ /* 0x006fe20000000002 */
[----:B------:R-:W-:-:S13]  /*0560*/  R2UR UR5, R9 ;  /* 0x00000000090572ca */ /* 0x000fda00000e0000 */
[----:B---3--:R-:W-:Y:S01]  /*0570*/  REDG.E.ADD.F64.RN.STRONG.GPU desc[UR4][R4.64], R2 ;  /* 0x00000002040079a6 */ /* 0x008fe2000c12ff04 */
[----:B------:R-:W-:Y:S05]  /*0580*/  EXIT ;  /* 0x000000000000794d */ /* 0x000fea0003800000 */
.L_x_1:
[----:B------:R-:W-:-:S00]  /*0590*/  BRA `(.L_x_1) ;  /* 0xfffffffc00fc7947 */ /* 0x000fc0000383ffff */
[----:B------:R-:W-:-:S00]  /*05a0*/  NOP ;  /* 0x0000000000007918 */ /* 0x000fc00000000000 */
        /* <DEDUP_REMOVED lines=13> */
.L_x_18:


//--------------------- .text._Z5axpbydPKddPdm    --------------------------
	.section	.text._Z5axpbydPKddPdm,"ax",@progbits
	.align	128
        .global         _Z5axpbydPKddPdm
        .type           _Z5axpbydPKddPdm,@function
        .size           _Z5axpbydPKddPdm,(.L_x_19 - _Z5axpbydPKddPdm)
        .other          _Z5axpbydPKddPdm,@"STO_CUDA_ENTRY STV_DEFAULT"
_Z5axpbydPKddPdm:
.text._Z5axpbydPKddPdm:
[----:B------:R-:W-:Y:S01]  /*0000*/  LDC R1, c[0x0][0x37c] ;  /* 0x0000df00ff017b82 */ /* 0x000fe20000000800 */
[----:B------:R-:W0:Y:S07]  /*0010*/  S2R R3, SR_TID.X ;  /* 0x0000000000037919 */ /* 0x000e2e0000002100 */
[----:B------:R-:W0:Y:S01]  /*0020*/  S2UR UR4, SR_CTAID.X ;  /* 0x00000000000479c3 */ /* 0x000e220000002500 */
[----:B------:R-:W1:Y:S07]  /*0030*/  LDCU.64 UR6, c[0x0][0x3a0] ;  /* 0x00007400ff0677ac */ /* 0x000e6e0008000a00 */
[----:B------:R-:W0:Y:S02]  /*0040*/  LDC R0, c[0x0][0x360] ;  /* 0x0000d800ff007b82 */ /* 0x000e240000000800 */
[----:B0-----:R-:W-:-:S05]  /*0050*/  IMAD R0, R0, UR4, R3 ;  /* 0x0000000400007c24 */ /* 0x001fca000f8e0203 */
[----:B-1----:R-:W-:Y:S02]  /*0060*/  ISETP.GE.U32.AND P0, PT, R0, UR6, PT ;  /* 0x0000000600007c0c */ /* 0x002fe4000bf06070 */
[----:B------:R-:W-:-:S04]  /*0070*/  SHF.R.S32.HI R3, RZ, 0x1f, R0 ;  /* 0x0000001fff037819 */ /* 0x000fc80000011400 */
[----:B------:R-:W-:-:S13]  /*0080*/  ISETP.GE.U32.AND.EX P0, PT, R3, UR7, PT, P0 ;  /* 0x0000000703007c0c */ /* 0x000fda000bf06100 */
[----:B------:R-:W-:Y:S05]  /*0090*/  @P0 EXIT ;  /* 0x000000000000094d */ /* 0x000fea0003800000 */
[----:B------:R-:W0:Y:S01]  /*00a0*/  LDCU.64 UR8, c[0x0][0x398] ;  /* 0x00007300ff0877ac */ /* 0x000e220008000a00 */
[C---:B------:R-:W-:Y:S01]  /*00b0*/  IMAD.SHL.U32 R8, R0.reuse, 0x8, RZ ;  /* 0x0000000800087824 */ /* 0x040fe200078e00ff */
[----:B------:R-:W-:Y:S01]  /*00c0*/  SHF.L.U64.HI R0, R0, 0x3, R3 ;  /* 0x0000000300007819 */ /* 0x000fe20000010203 */
[----:B------:R-:W1:Y:S01]  /*00d0*/  LDCU.64 UR6, c[0x0][0x388] ;  /* 0x00007100ff0677ac */ /* 0x000e620008000a00 */
[----:B------:R-:W2:Y:S02]  /*00e0*/  LDCU.64 UR4, c[0x0][0x358] ;  /* 0x00006b00ff0477ac */ /* 0x000ea40008000a00 */
[----:B0-----:R-:W-:-:S04]  /*00f0*/  IADD3 R4, P0, PT, R8, UR8, RZ ;  /* 0x0000000808047c10 */ /* 0x001fc8000ff1e0ff */
[----:B------:R-:W-:Y:S01]  /*0100*/  IADD3.X R5, PT, PT, R0, UR9, RZ, P0, !PT ;  /* 0x0000000900057c10 */ /* 0x000fe200087fe4ff */
[----:B------:R-:W0:Y:S01]  /*0110*/  LDCU.64 UR8, c[0x0][0x380] ;  /* 0x00007000ff0877ac */ /* 0x000e220008000a00 */
[----:B-1----:R-:W-:-:S03]  /*0120*/  IADD3 R8, P0, PT, R8, UR6, RZ ;  /* 0x0000000608087c10 */ /* 0x002fc6000ff1e0ff */
[----:B--2---:R-:W2:Y:S01]  /*0130*/  LDG.E.64 R6, desc[UR4][R4.64] ;  /* 0x0000000404067981 */ /* 0x004ea2000c1e1b00 */
[----:B------:R-:W-:Y:S01]  /*0140*/  IADD3.X R9, PT, PT, R0, UR7, RZ, P0, !PT ;  /* 0x0000000700097c10 */ /* 0x000fe200087fe4ff */
[----:B------:R-:W2:Y:S04]  /*0150*/  LDCU.64 UR6, c[0x0][0x390] ;  /* 0x00007200ff0677ac */ /* 0x000ea80008000a00 */
[----:B------:R-:W0:Y:S01]  /*0160*/  LDG.E.64 R2, desc[UR4][R8.64] ;  /* 0x0000000408027981 */ /* 0x000e22000c1e1b00 */
[----:B--2---:R-:W-:-:S08]  /*0170*/  DMUL R6, R6, UR6 ;  /* 0x0000000606067c28 */ /* 0x004fd00008000000 */
[----:B0-----:R-:W-:-:S07]  /*0180*/  DFMA R2, R2, UR8, R6 ;  /* 0x0000000802027c2b */ /* 0x001fce0008000006 */
[----:B------:R-:W-:Y:S01]  /*0190*/  STG.E.64 desc[UR4][R4.64], R2 ;  /* 0x0000000204007986 */ /* 0x000fe2000c101b04 */
[----:B------:R-:W-:Y:S05]  /*01a0*/  EXIT ;  /* 0x000000000000794d */ /* 0x000fea0003800000 */
.L_x_2:
        /* <DEDUP_REMOVED lines=13> */
.L_x_19:


//--------------------- .text._Z14initializationPdS_S_m --------------------------
	.section	.text._Z14initializationPdS_S_m,"ax",@progbits
	.align	128
        .global         _Z14initializationPdS_S_m
        .type           _Z14initializationPdS_S_m,@function
        .size           _Z14initializationPdS_S_m,(.L_x_20 - _Z14initializationPdS_S_m)
        .other          _Z14initializationPdS_S_m,@"STO_CUDA_ENTRY STV_DEFAULT"
_Z14initializationPdS_S_m:
.text._Z14initializationPdS_S_m:
        /* <DEDUP_REMOVED lines=10> */
[----:B------:R-:W0:Y:S01]  /*00a0*/  LDCU.128 UR8, c[0x0][0x380] ;  /* 0x00007000ff0877ac */ /* 0x000e220008000c00 */
[C---:B------:R-:W-:Y:S01]  /*00b0*/  IMAD.SHL.U32 R6, R0.reuse, 0x8, RZ ;  /* 0x0000000800067824 */ /* 0x040fe200078e00ff */
[----:B------:R-:W-:Y:S01]  /*00c0*/  SHF.L.U64.HI R0, R0, 0x3, R3 ;  /* 0x0000000300007819 */ /* 0x000fe20000010203 */
[----:B------:R-:W1:Y:S01]  /*00d0*/  LDCU.64 UR4, c[0x0][0x358] ;  /* 0x00006b00ff0477ac */ /* 0x000e620008000a00 */
[----:B------:R-:W2:Y:S02]  /*00e0*/  LDCU.64 UR6, c[0x0][0x390] ;  /* 0x00007200ff0677ac */ /* 0x000ea40008000a00 */
[C---:B0-----:R-:W-:Y:S02]  /*00f0*/  IADD3 R4, P0, PT, R6.reuse, UR8, RZ ;  /* 0x0000000806047c10 */ /* 0x041fe4000ff1e0ff */
[----:B------:R-:W-:Y:S02]  /*0100*/  IADD3 R2, P1, PT, R6, UR10, RZ ;  /* 0x0000000a06027c10 */ /* 0x000fe4000ff3e0ff */
[----:B------:R-:W-:-:S02]  /*0110*/  IADD3.X R5, PT, PT, R0, UR9, RZ, P0, !PT ;  /* 0x0000000900057c10 */ /* 0x000fc400087fe4ff */
[----:B------:R-:W-:-:S03]  /*0120*/  IADD3.X R3, PT, PT, R0, UR11, RZ, P1, !PT ;  /* 0x0000000b00037c10 */ /* 0x000fc60008ffe4ff */
[----:B-1----:R-:W-:Y:S04]  /*0130*/  STG.E.64 desc[UR4][R4.64], RZ ;  /* 0x000000ff04007986 */ /* 0x002fe8000c101b04 */
[----:B------:R-:W3:Y:S01]  /*0140*/  LDG.E.64 R2, desc[UR4][R2.64] ;  /* 0x0000000402027981 */ /* 0x000ee2000c1e1b00 */
[----:B--2---:R-:W-:-:S04]  /*0150*/  IADD3 R6, P0, PT, R6, UR6, RZ ;  /* 0x0000000606067c10 */ /* 0x004fc8000ff1e0ff */
[----:B------:R-:W-:-:S05]  /*0160*/  IADD3.X R7, PT, PT, R0, UR7, RZ, P0, !PT ;  /* 0x0000000700077c10 */ /* 0x000fca00087fe4ff */
[----:B---3--:R-:W-:Y:S01]  /*0170*/  STG.E.64 desc[UR4][R6.64], R2 ;  /* 0x0000000206007986 */ /* 0x008fe2000c101b04 */
[----:B------:R-:W-:Y:S05]  /*0180*/  EXIT ;  /* 0x000000000000794d */ /* 0x000fea0003800000 */
.L_x_3:
        /* <DEDUP_REMOVED lines=15> */
.L_x_20:


//--------------------- .text._Z4xpbyPddS_m       --------------------------
	.section	.text._Z4xpbyPddS_m,"ax",@progbits
	.align	128
        .global         _Z4xpbyPddS_m
        .type           _Z4xpbyPddS_m,@function
        .size           _Z4xpbyPddS_m,(.L_x_21 - _Z4xpbyPddS_m)
        .other          _Z4xpbyPddS_m,@"STO_CUDA_ENTRY STV_DEFAULT"
_Z4xpbyPddS_m:
.text._Z4xpbyPddS_m:
        /* <DEDUP_REMOVED lines=15> */
[C---:B0-----:R-:W-:Y:S02]  /*00f0*/  IADD3 R8, P0, PT, R4.reuse, UR6, RZ ;  /* 0x0000000604087c10 */ /* 0x041fe4000ff1e0ff */
[----:B-1----:R-:W-:Y:S02]  /*0100*/  IADD3 R4, P1, PT, R4, UR8, RZ ;  /* 0x0000000804047c10 */ /* 0x002fe4000ff3e0ff */
[C---:B------:R-:W-:Y:S01]  /*0110*/  IADD3.X R9, PT, PT, R0.reuse, UR7, RZ, P0, !PT ;  /* 0x0000000700097c10 */ /* 0x040fe200087fe4ff */
[----:B------:R-:W0:Y:S01]  /*0120*/  LDCU.64 UR6, c[0x0][0x388] ;  /* 0x00007100ff0677ac */ /* 0x000e220008000a00 */
[----:B------:R-:W-:-:S03]  /*0130*/  IADD3.X R5, PT, PT, R0, UR9, RZ, P1, !PT ;  /* 0x0000000900057c10 */ /* 0x000fc60008ffe4ff */
[----:B--2---:R-:W0:Y:S04]  /*0140*/  LDG.E.64 R2, desc[UR4][R8.64] ;  /* 0x0000000408027981 */ /* 0x004e28000c1e1b00 */
[----:B------:R-:W0:Y:S02]  /*0150*/  LDG.E.64 R6, desc[UR4][R4.64] ;  /* 0x0000000404067981 */ /* 0x000e24000c1e1b00 */
[----:B0-----:R-:W-:-:S07]  /*0160*/  DFMA R2, R6, UR6, R2 ;  /* 0x0000000606027c2b */ /* 0x001fce0008000002 */
[----:B------:R-:W-:Y:S01]  /*0170*/  STG.E.64 desc[UR4][R4.64], R2 ;  /* 0x0000000204007986 */ /* 0x000fe2000c101b04 */
[----:B------:R-:W-:Y:S05]  /*0180*/  EXIT ;  /* 0x000000000000794d */ /* 0x000fea0003800000 */
.L_x_4:
        /* <DEDUP_REMOVED lines=15> */
.L_x_21:


//--------------------- .text._Z21nccl_extract_diagonalPKdPdmmmim --------------------------
	.section	.text._Z21nccl_extract_diagonalPKdPdmmmim,"ax",@progbits
	.align	128
        .global         _Z21nccl_extract_diagonalPKdPdmmmim
        .type           _Z21nccl_extract_diagonalPKdPdmmmim,@function
        .size           _Z21nccl_extract_diagonalPKdPdmmmim,(.L_x_22 - _Z21nccl_extract_diagonalPKdPdmmmim)
        .other          _Z21nccl_extract_diagonalPKdPdmmmim,@"STO_CUDA_ENTRY STV_DEFAULT"
_Z21nccl_extract_diagonalPKdPdmmmim:
.text._Z21nccl_extract_diagonalPKdPdmmmim:
[----:B------:R-:W-:Y:S01]  /*0000*/  LDC R1, c[0x0][0x37c] ;  /* 0x0000df00ff017b82 */ /* 0x000fe20000000800 */
[----:B------:R-:W0:Y:S01]  /*0010*/  LDCU.64 UR4, c[0x0][0x3b0] ;  /* 0x00007600ff0477ac */ /* 0x000e220008000a00 */
[----:B------:R-:W1:Y:S06]  /*0020*/  S2R R3, SR_TID.X ;  /* 0x0000000000037919 */ /* 0x000e6c0000002100 */
[----:B------:R-:W1:Y:S01]  /*0030*/  S2UR UR8, SR_CTAID.X ;  /* 0x00000000000879c3 */ /* 0x000e620000002500 */
[----:B------:R-:W2:Y:S01]  /*0040*/  LDCU UR10, c[0x0][0x3a8] ;  /* 0x00007500ff0a77ac */ /* 0x000ea20008000800 */
[----:B------:R-:W3:Y:S06]  /*0050*/  LDCU.64 UR6, c[0x0][0x3a0] ;  /* 0x00007400ff0677ac */ /* 0x000eec0008000a00 */
[----:B------:R-:W1:Y:S08]  /*0060*/  LDC R2, c[0x0][0x360] ;  /* 0x0000d800ff027b82 */ /* 0x000e700000000800 */
[----:B------:R-:W4:Y:S01]  /*0070*/  LDC.64 R8, c[0x0][0x390] ;  /* 0x0000e400ff087b82 */ /* 0x000f220000000a00 */
[----:B0-----:R-:W-:-:S02]  /*0080*/  UIADD3 UR4, UP0, UPT, UR4, -0x1, URZ ;  /* 0xffffffff04047890 */ /* 0x001fc4000ff1e0ff */
[----:B--2---:R-:W-:Y:S02]  /*0090*/  USHF.R.S32.HI UR9, URZ, 0x1f, UR10 ;  /* 0x0000001fff097899 */ /* 0x004fe4000801140a */
[----:B------:R-:W-:Y:S02]  /*00a0*/  UIADD3.X UR5, UPT, UPT, UR5, -0x1, URZ, UP0, !UPT ;  /* 0xffffffff05057890 */ /* 0x000fe400087fe4ff */
[----:B------:R-:W-:-:S04]  /*00b0*/  UISETP.NE.U32.AND UP0, UPT, UR4, UR10, UPT ;  /* 0x0000000a0400728c */ /* 0x000fc8000bf05070 */
[----:B------:R-:W-:-:S04]  /*00c0*/  UISETP.NE.AND.EX UP0, UPT, UR5, UR9, UPT, UP0 ;  /* 0x000000090500728c */ /* 0x000fc8000bf05300 */
[----:B---3--:R-:W-:Y:S01]  /*00d0*/  USEL UR4, UR6, URZ, !UP0 ;  /* 0x000000ff06047287 */ /* 0x008fe2000c000000 */
[----:B-1----:R-:W-:Y:S01]  /*00e0*/  IMAD R2, R2, UR8, R3 ;  /* 0x0000000802027c24 */ /* 0x002fe2000f8e0203 */
[----:B------:R-:W-:-:S04]  /*00f0*/  USEL UR5, UR7, URZ, !UP0 ;  /* 0x000000ff07057287 */ /* 0x000fc8000c000000 */
[----:B------:R-:W-:Y:S02]  /*0100*/  SHF.R.S32.HI R3, RZ, 0x1f, R2 ;  /* 0x0000001fff037819 */ /* 0x000fe40000011402 */
[----:B----4-:R-:W-:-:S04]  /*0110*/  IADD3 R5, P1, PT, R8, -UR4, RZ ;  /* 0x8000000408057c10 */ /* 0x010fc8000ff3e0ff */
[----:B------:R-:W-:Y:S02]  /*0120*/  ISETP.GT.U32.AND P0, PT, R5, R2, PT ;  /* 0x000000020500720c */ /* 0x000fe40003f04070 */
[----:B------:R-:W-:-:S04]  /*0130*/  IADD3.X R5, PT, PT, R9, ~UR5, RZ, P1, !PT ;  /* 0x8000000509057c10 */ /* 0x000fc80008ffe4ff */
[----:B------:R-:W-:-:S13]  /*0140*/  ISETP.GT.U32.AND.EX P0, PT, R5, R3, PT, P0 ;  /* 0x000000030500720c */ /* 0x000fda0003f04100 */
[----:B------:R-:W-:Y:S05]  /*0150*/  @!P0 EXIT ;  /* 0x000000000000894d */ /* 0x000fea0003800000 */
[----:B------:R-:W0:Y:S01]  /*0160*/  LDCU.64 UR4, c[0x0][0x398] ;  /* 0x00007300ff0477ac */ /* 0x000e220008000a00 */
[----:B------:R-:W-:Y:S01]  /*0170*/  IMAD R0, R8, UR9, RZ ;  /* 0x0000000908007c24 */ /* 0x000fe2000f8e02ff */
[----:B------:R-:W1:Y:S01]  /*0180*/  LDCU.128 UR12, c[0x0][0x380] ;  /* 0x00007000ff0c77ac */ /* 0x000e620008000c00 */
[----:B0-----:R-:W-:Y:S02]  /*0190*/  IMAD R7, R3, UR4, RZ ;  /* 0x0000000403077c24 */ /* 0x001fe4000f8e02ff */
[----:B------:R-:W-:-:S04]  /*01a0*/  IMAD.WIDE.U32 R4, R2, UR4, R2 ;  /* 0x0000000402047c25 */ /* 0x000fc8000f8e0002 */
[----:B------:R-:W-:Y:S01]  /*01b0*/  IMAD R7, R2, UR5, R7 ;  /* 0x0000000502077c24 */ /* 0x000fe2000f8e0207 */
[----:B------:R-:W0:Y:S03]  /*01c0*/  LDCU.64 UR4, c[0x0][0x358] ;  /* 0x00006b00ff0477ac */ /* 0x000e260008000a00 */
[----:B------:R-:W-:Y:S02]  /*01d0*/  IMAD.IADD R5, R5, 0x1, R7 ;  /* 0x0000000105057824 */ /* 0x000fe400078e0207 */
[----:B------:R-:W-:Y:S02]  /*01e0*/  IMAD R7, R9, UR10, R0 ;  /* 0x0000000a09077c24 */ /* 0x000fe4000f8e0200 */
[----:B------:R-:W-:-:S04]  /*01f0*/  IMAD.WIDE.U32 R4, R8, UR10, R4 ;  /* 0x0000000a08047c25 */ /* 0x000fc8000f8e0004 */
[----:B------:R-:W-:Y:S01]  /*0200*/  IMAD.IADD R5, R5, 0x1, R7 ;  /* 0x0000000105057824 */ /* 0x000fe200078e0207 */
[----:B-1----:R-:W-:-:S04]  /*0210*/  LEA R6, P0, R4, UR12, 0x3 ;  /* 0x0000000c04067c11 */ /* 0x002fc8000f8018ff */
[----:B------:R-:W-:-:S05]  /*0220*/  LEA.HI.X R7, R4, UR13, R5, 0x3, P0 ;  /* 0x0000000d04077c11 */ /* 0x000fca00080f1c05 */
[----:B0-----:R-:W2:Y:S01]  /*0230*/  LDG.E.64 R4, desc[UR4][R6.64] ;  /* 0x0000000406047981 */ /* 0x001ea2000c1e1b00 */
[----:B------:R-:W-:-:S04]  /*0240*/  LEA R8, P0, R2, UR14, 0x3 ;  /* 0x0000000e02087c11 */ /* 0x000fc8000f8018ff */
[----:B------:R-:W-:-:S05]  /*0250*/  LEA.HI.X R9, R2, UR15, R3, 0x3, P0 ;  /* 0x0000000f02097c11 */ /* 0x000fca00080f1c03 */
[----:B--2---:R-:W-:Y:S01]  /*0260*/  STG.E.64 desc[UR4][R8.64], R4 ;  /* 0x0000000408007986 */ /* 0x004fe2000c101b04 */
[----:B------:R-:W-:Y:S05]  /*0270*/  EXIT ;  /* 0x000000000000794d */ /* 0x000fea0003800000 */
.L_x_5:
        /* <DEDUP_REMOVED lines=16> */
.L_x_22:


//--------------------- .text._Z21nccl_extract_diagonalPKdPdmmi --------------------------
	.section	.text._Z21nccl_extract_diagonalPKdPdmmi,"ax",@progbits
	.align	128
        .global         _Z21nccl_extract_diagonalPKdPdmmi
        .type           _Z21nccl_extract_diagonalPKdPdmmi,@function
        .size           _Z21nccl_extract_diagonalPKdPdmmi,(.L_x_23 - _Z21nccl_extract_diagonalPKdPdmmi)
        .other          _Z21nccl_extract_diagonalPKdPdmmi,@"STO_CUDA_ENTRY STV_DEFAULT"
_Z21nccl_extract_diagonalPKdPdmmi:
.text._Z21nccl_extract_diagonalPKdPdmmi:
        /* <DEDUP_REMOVED lines=10> */
[----:B------:R-:W0:Y:S01]  /*00a0*/  LDC R9, c[0x0][0x3a0] ;  /* 0x0000e800ff097b82 */ /* 0x000e220000000800 */
[----:B------:R-:W1:Y:S01]  /*00b0*/  LDCU.64 UR4, c[0x0][0x398] ;  /* 0x00007300ff0477ac */ /* 0x000e620008000a00 */
[----:B------:R-:W2:Y:S01]  /*00c0*/  LDCU.128 UR8, c[0x0][0x380] ;  /* 0x00007000ff0877ac */ /* 0x000ea20008000c00 */
[----:B-1----:R-:W-:Y:S02]  /*00d0*/  IMAD R7, R5, UR4, RZ ;  /* 0x0000000405077c24 */ /* 0x002fe4000f8e02ff */
[----:B------:R-:W-:Y:S01]  /*00e0*/  IMAD.WIDE.U32 R2, R4, UR4, R4 ;  /* 0x0000000404027c25 */ /* 0x000fe2000f8e0004 */
[----:B0-----:R-:W-:-:S03]  /*00f0*/  SHF.R.S32.HI R0, RZ, 0x1f, R9 ;  /* 0x0000001fff007819 */ /* 0x001fc60000011409 */
[----:B------:R-:W-:Y:S01]  /*0100*/  IMAD R7, R4, UR5, R7 ;  /* 0x0000000504077c24 */ /* 0x000fe2000f8e0207 */
[----:B------:R-:W0:Y:S03]  /*0110*/  LDCU.64 UR4, c[0x0][0x358] ;  /* 0x00006b00ff0477ac */ /* 0x000e260008000a00 */
[----:B------:R-:W-:Y:S02]  /*0120*/  IMAD.IADD R3, R3, 0x1, R7 ;  /* 0x0000000103037824 */ /* 0x000fe400078e0207 */
[----:B------:R-:W-:Y:S02]  /*0130*/  IMAD R0, R0, UR6, RZ ;  /* 0x0000000600007c24 */ /* 0x000fe4000f8e02ff */
[----:B------:R-:W-:-:S04]  /*0140*/  IMAD.WIDE.U32 R2, R9, UR6, R2 ;  /* 0x0000000609027c25 */ /* 0x000fc8000f8e0002 */
[----:B------:R-:W-:Y:S01]  /*0150*/  IMAD R7, R9, UR7, R0 ;  /* 0x0000000709077c24 */ /* 0x000fe2000f8e0200 */
[----:B--2---:R-:W-:-:S04]  /*0160*/  LEA R6, P0, R2, UR8, 0x3 ;  /* 0x0000000802067c11 */ /* 0x004fc8000f8018ff */
[----:B------:R-:W-:-:S04]  /*0170*/  IADD3 R3, PT, PT, R3, R7, RZ ;  /* 0x0000000703037210 */ /* 0x000fc80007ffe0ff */
[----:B------:R-:W-:-:S05]  /*0180*/  LEA.HI.X R7, R2, UR9, R3, 0x3, P0 ;  /* 0x0000000902077c11 */ /* 0x000fca00080f1c03 */
[----:B0-----:R-:W2:Y:S01]  /*0190*/  LDG.E.64 R2, desc[UR4][R6.64] ;  /* 0x0000000406027981 */ /* 0x001ea2000c1e1b00 */
[----:B------:R-:W-:-:S04]  /*01a0*/  LEA R8, P0, R4, UR10, 0x3 ;  /* 0x0000000a04087c11 */ /* 0x000fc8000f8018ff */
[----:B------:R-:W-:-:S05]  /*01b0*/  LEA.HI.X R9, R4, UR11, R5, 0x3, P0 ;  /* 0x0000000b04097c11 */ /* 0x000fca00080f1c05 */
[----:B--2---:R-:W-:Y:S01]  /*01c0*/  STG.E.64 desc[UR4][R8.64], R2 ;  /* 0x0000000208007986 */ /* 0x004fe2000c101b04 */
[----:B------:R-:W-:Y:S05]  /*01d0*/  EXIT ;  /* 0x000000000000794d */ /* 0x000fea0003800000 */
.L_x_6:
        /* <DEDUP_REMOVED lines=10> */
.L_x_23:


//--------------------- .text._Z16extract_diagonalPKdPdm --------------------------
	.section	.text._Z16extract_diagonalPKdPdm,"ax",@progbits
	.align	128
        .global         _Z16extract_diagonalPKdPdm
        .type           _Z16extract_diagonalPKdPdm,@function
        .size           _Z16extract_diagonalPKdPdm,(.L_x_24 - _Z16extract_diagonalPKdPdm)
        .other          _Z16extract_diagonalPKdPdm,@"STO_CUDA_ENTRY STV_DEFAULT"
_Z16extract_diagonalPKdPdm:
.text._Z16extract_diagonalPKdPdm:
        /* <DEDUP_REMOVED lines=11> */
[----:B------:R-:W-:Y:S02]  /*00b0*/  IMAD R7, R5, UR6, RZ ;  /* 0x0000000605077c24 */ /* 0x000fe4000f8e02ff */
[C---:B------:R-:W-:Y:S01]  /*00c0*/  IMAD.WIDE.U32 R2, R4.reuse, UR6, R4 ;  /* 0x0000000604027c25 */ /* 0x040fe2000f8e0004 */
[----:B------:R-:W1:Y:S03]  /*00d0*/  LDCU.64 UR4, c[0x0][0x358] ;  /* 0x00006b00ff0477ac */ /* 0x000e660008000a00 */
[----:B------:R-:W-:-:S04]  /*00e0*/  IMAD R7, R4, UR7, R7 ;  /* 0x0000000704077c24 */ /* 0x000fc8000f8e0207 */
[----:B------:R-:W-:Y:S01]  /*00f0*/  IMAD.IADD R3, R3, 0x1, R7 ;  /* 0x0000000103037824 */ /* 0x000fe200078e0207 */
[----:B0-----:R-:W-:-:S04]  /*0100*/  LEA R6, P0, R2, UR8, 0x3 ;  /* 0x0000000802067c11 */ /* 0x001fc8000f8018ff */
[----:B------:R-:W-:-:S05]  /*0110*/  LEA.HI.X R7, R2, UR9, R3, 0x3, P0 ;  /* 0x0000000902077c11 */ /* 0x000fca00080f1c03 */
[----:B-1----:R-:W2:Y:S01]  /*0120*/  LDG.E.64 R2, desc[UR4][R6.64] ;  /* 0x0000000406027981 */ /* 0x002ea2000c1e1b00 */
[----:B------:R-:W-:-:S04]  /*0130*/  LEA R8, P0, R4, UR10, 0x3 ;  /* 0x0000000a04087c11 */ /* 0x000fc8000f8018ff */
[----:B------:R-:W-:-:S05]  /*0140*/  LEA.HI.X R9, R4, UR11, R5, 0x3, P0 ;  /* 0x0000000b04097c11 */ /* 0x000fca00080f1c05 */
[----:B--2---:R-:W-:Y:S01]  /*0150*/  STG.E.64 desc[UR4][R8.64], R2 ;  /* 0x0000000208007986 */ /* 0x004fe2000c101b04 */
[----:B------:R-:W-:Y:S05]  /*0160*/  EXIT ;  /* 0x000000000000794d */ /* 0x000fea0003800000 */
.L_x_7:
        /* <DEDUP_REMOVED lines=9> */
.L_x_24:


//--------------------- .text._Z20apply_preconditionerPKdPdS0_m --------------------------
	.section	.text._Z20apply_preconditionerPKdPdS0_m,"ax",@progbits
	.align	128
        .global         _Z20apply_preconditionerPKdPdS0_m
        .type           _Z20apply_preconditionerPKdPdS0_m,@function
        .size           _Z20apply_preconditionerPKdPdS0_m,(.L_x_17 - _Z20apply_preconditionerPKdPdS0_m)
        .other          _Z20apply_preconditionerPKdPdS0_m,@"STO_CUDA_ENTRY STV_DEFAULT"
_Z20apply_preconditionerPKdPdS0_m:
.text._Z20apply_preconditionerPKdPdS0_m:
        /* <DEDUP_REMOVED lines=13> */
[----:B------:R-:W1:Y:S03]  /*00d0*/  LDCU.64 UR4, c[0x0][0x358] ;  /* 0x00006b00ff0477ac */ /* 0x000e660008000a00 */
[----:B0-----:R-:W-:-:S04]  /*00e0*/  IADD3 R4, P0, PT, R0, UR6, RZ ;  /* 0x0000000600047c10 */ /* 0x001fc8000ff1e0ff */
[----:B------:R-:W-:-:S06]  /*00f0*/  IADD3.X R5, PT, PT, R8, UR7, RZ, P0, !PT ;  /* 0x0000000708057c10 */ /* 0x000fcc00087fe4ff */
[----:B-1----:R-:W2:Y:S02]  /*0100*/  LDG.E.64 R4, desc[UR4][R4.64] ;  /* 0x0000000404047981 */ /* 0x002ea4000c1e1b00 */
[----:B--2---:R-:W-:-:S14]  /*0110*/  DSETP.NEU.AND P0, PT, R4, RZ, PT ;  /* 0x000000ff0400722a */ /* 0x004fdc0003f0d000 */
[----:B------:R-:W-:Y:S05]  /*0120*/  @!P0 BRA `(.L_x_8) ;  /* 0x00000000006c8947 */ /* 0x000fea0003800000 */
[----:B------:R-:W0:Y:S02]  /*0130*/  LDCU.64 UR6, c[0x0][0x380] ;  /* 0x00007000ff0677ac */ /* 0x000e240008000a00 */
[----:B0-----:R-:W-:-:S04]  /*0140*/  IADD3 R6, P0, PT, R0, UR6, RZ ;  /* 0x0000000600067c10 */ /* 0x001fc8000ff1e0ff */
[----:B------:R-:W-:-:S06]  /*0150*/  IADD3.X R7, PT, PT, R8, UR7, RZ, P0, !PT ;  /* 0x0000000708077c10 */ /* 0x000fcc00087fe4ff */
[----:B------:R-:W2:Y:S01]  /*0160*/  LDG.E.64 R6, desc[UR4][R6.64] ;  /* 0x0000000406067981 */ /* 0x000ea2000c1e1b00 */
[----:B------:R-:W0:Y:S01]  /*0170*/  MUFU.RCP64H R3, R5 ;  /* 0x0000000500037308 */ /* 0x000e220000001800 */
[----:B------:R-:W-:Y:S01]  /*0180*/  IMAD.MOV.U32 R2, RZ, RZ, 0x1 ;  /* 0x00000001ff027424 */ /* 0x000fe200078e00ff */
[----:B------:R-:W-:Y:S05]  /*0190*/  BSSY.RECONVERGENT B0, `(.L_x_9) ;  /* 0x000000f000007945 */ /* 0x000fea0003800200 */
[----:B0-----:R-:W-:-:S08]  /*01a0*/  DFMA R10, -R4, R2, 1 ;  /* 0x3ff00000040a742b */ /* 0x001fd00000000102 */
[----:B------:R-:W-:-:S08]  /*01b0*/  DFMA R10, R10, R10, R10 ;  /* 0x0000000a0a0a722b */ /* 0x000fd0000000000a */
[----:B------:R-:W-:-:S08]  /*01c0*/  DFMA R10, R2, R10, R2 ;  /* 0x0000000a020a722b */ /* 0x000fd00000000002 */
[----:B------:R-:W-:-:S08]  /*01d0*/  DFMA R2, -R4, R10, 1 ;  /* 0x3ff000000402742b */ /* 0x000fd0000000010a */
[----:B------:R-:W-:-:S08]  /*01e0*/  DFMA R2, R10, R2, R10 ;  /* 0x000000020a02722b */ /* 0x000fd0000000000a */
[----:B--2---:R-:W-:Y:S01]  /*01f0*/  DMUL R10, R6, R2 ;  /* 0x00000002060a7228 */ /* 0x004fe20000000000 */
[----:B------:R-:W-:-:S07]  /*0200*/  FSETP.GEU.AND P1, PT, |R7|, 6.5827683646048100446e-37, PT ;  /* 0x036000000700780b */ /* 0x000fce0003f2e200 */
[----:B------:R-:W-:-:S08]  /*0210*/  DFMA R12, -R4, R10, R6 ;  /* 0x0000000a040c722b */ /* 0x000fd00000000106 */
[----:B------:R-:W-:-:S10]  /*0220*/  DFMA R2, R2, R12, R10 ;  /* 0x0000000c0202722b */ /* 0x000fd4000000000a */
[----:B------:R-:W-:-:S05]  /*0230*/  FFMA R9, RZ, R5, R3 ;  /* 0x00000005ff097223 */ /* 0x000fca0000000003 */
[----:B------:R-:W-:-:S13]  /*0240*/  FSETP.GT.AND P0, PT, |R9|, 1.469367938527859385e-39, PT ;  /* 0x001000000900780b */ /* 0x000fda0003f04200 */
[----:B------:R-:W-:Y:S05]  /*0250*/  @P0 BRA P1, `(.L_x_10) ;  /* 0x0000000000080947 */ /* 0x000fea0000800000 */
[----:B------:R-:W-:-:S07]  /*0260*/  MOV R12, 0x280 ;  /* 0x00000280000c7802 */ /* 0x000fce0000000f00 */
[----:B------:R-:W-:Y:S05]  /*0270*/  CALL.REL.NOINC `($__internal_0_$__cuda_sm20_div_rn_f64_full) ;  /* 0x0000000000387944 */ /* 0x000fea0003c00000 */
.L_x_10:
[----:B------:R-:W-:Y:S05]  /*0280*/  BSYNC.RECONVERGENT B0 ;  /* 0x0000000000007941 */ /* 0x000fea0003800200 */
.L_x_9:
[----:B------:R-:W0:Y:S02]  /*0290*/  LDCU.64 UR6, c[0x0][0x388] ;  /* 0x00007100ff0677ac */ /* 0x000e240008000a00 */
[----:B0-----:R-:W-:-:S04]  /*02a0*/  IADD3 R4, P0, PT, R0, UR6, RZ ;  /* 0x0000000600047c10 */ /* 0x001fc8000ff1e0ff */
[----:B------:R-:W-:-:S05]  /*02b0*/  IADD3.X R5, PT, PT, R8, UR7, RZ, P0, !PT ;  /* 0x0000000708057c10 */ /* 0x000fca00087fe4ff */
[----:B------:R-:W-:Y:S01]  /*02c0*/  STG.E.64 desc[UR4][R4.64], R2 ;  /* 0x0000000204007986 */ /* 0x000fe2000c101b04 */
[----:B------:R-:W-:Y:S05]  /*02d0*/  EXIT ;  /* 0x000000000000794d */ /* 0x000fea0003800000 */
.L_x_8:
[----:B------:R-:W0:Y:S02]  /*02e0*/  LDCU.128 UR8, c[0x0][0x380] ;  /* 0x00007000ff0877ac */ /* 0x000e240008000c00 */
[----:B0-----:R-:W-:-:S04]  /*02f0*/  IADD3 R2, P0, PT, R0, UR8, RZ ;  /* 0x0000000800027c10 */ /* 0x001fc8000ff1e0ff */
[----:B------:R-:W-:-:S06]  /*0300*/  IADD3.X R3, PT, PT, R8, UR9, RZ, P0, !PT ;  /* 0x0000000908037c10 */ /* 0x000fcc00087fe4ff */
[----:B------:R-:W2:Y:S01]  /*0310*/  LDG.E.64 R2, desc[UR4][R2.64] ;  /* 0x0000000402027981 */ /* 0x000ea2000c1e1b00 */
[----:B------:R-:W-:-:S04]  /*0320*/  IADD3 R4, P0, PT, R0, UR10, RZ ;  /* 0x0000000a00047c10 */ /* 0x000fc8000ff1e0ff */
[----:B------:R-:W-:-:S05]  /*0330*/  IADD3.X R5, PT, PT, R8, UR11, RZ, P0, !PT ;  /* 0x0000000b08057c10 */ /* 0x000fca00087fe4ff */
[----:B--2---:R-:W-:Y:S01]  /*0340*/  STG.E.64 desc[UR4][R4.64], R2 ;  /* 0x0000000204007986 */ /* 0x004fe2000c101b04 */
[----:B------:R-:W-:Y:S05]  /*0350*/  EXIT ;  /* 0x000000000000794d */ /* 0x000fea0003800000 */
        .weak           $__internal_0_$__cuda_sm20_div_rn_f64_full
        .type           $__internal_0_$__cuda_sm20_div_rn_f64_full,@function
        .size           $__internal_0_$__cuda_sm20_div_rn_f64_full,(.L_x_17 - $__internal_0_$__cuda_sm20_div_rn_f64_full)
$__internal_0_$__cuda_sm20_div_rn_f64_full:
[C---:B------:R-:W-:Y:S01]  /*0360*/  FSETP.GEU.AND P0, PT, |R5|.reuse, 1.469367938527859385e-39, PT ;  /* 0x001000000500780b */ /* 0x040fe20003f0e200 */
[----:B------:R-:W-:Y:S01]  /*0370*/  IMAD.MOV.U32 R10, RZ, RZ, 0x1 ;  /* 0x00000001ff0a7424 */ /* 0x000fe200078e00ff */
[----:B------:R-:W-:Y:S01]  /*0380*/  LOP3.LUT R2, R5, 0x800fffff, RZ, 0xc0, !PT ;  /* 0x800fffff05027812 */ /* 0x000fe200078ec0ff */
[----:B------:R-:W-:Y:S01]  /*0390*/  IMAD.MOV.U32 R13, RZ, RZ, 0x1ca00000 ;  /* 0x1ca00000ff0d7424 */ /* 0x000fe200078e00ff */
[C---:B------:R-:W-:Y:S01]  /*03a0*/  FSETP.GEU.AND P2, PT, |R7|.reuse, 1.469367938527859385e-39, PT ;  /* 0x001000000700780b */ /* 0x040fe20003f4e200 */
[----:B------:R-:W-:Y:S01]  /*03b0*/  BSSY.RECONVERGENT B1, `(.L_x_11) ;  /* 0x0000053000017945 */ /* 0x000fe20003800200 */
[----:B------:R-:W-:Y:S01]  /*03c0*/  LOP3.LUT R3, R2, 0x3ff00000, RZ, 0xfc, !PT ;  /* 0x3ff0000002037812 */ /* 0x000fe200078efcff */
[----:B------:R-:W-:Y:S01]  /*03d0*/  IMAD.MOV.U32 R2, RZ, RZ, R4 ;  /* 0x000000ffff027224 */ /* 0x000fe200078e0004 */
[----:B------:R-:W-:-:S05]  /*03e0*/  LOP3.LUT R9, R7, 0x7ff00000, RZ, 0xc0, !PT ;  /* 0x7ff0000007097812 */ /* 0x000fca00078ec0ff */
[----:B------:R-:W-:-:S04]  /*03f0*/  @!P0 DMUL R2, R4, 8.98846567431157953865e+307 ;  /* 0x7fe0000004028828 */ /* 0x000fc80000000000 */
[----:B------:R-:W-:Y:S02]  /*0400*/  @!P2 LOP3.LUT R18, R5, 0x7ff00000, RZ, 0xc0, !PT ;  /* 0x7ff000000512a812 */ /* 0x000fe400078ec0ff */
[----:B------:R-:W0:Y:S02]  /*0410*/  MUFU.RCP64H R11, R3 ;  /* 0x00000003000b7308 */ /* 0x000e240000001800 */
[----:B------:R-:W-:Y:S01]  /*0420*/  @!P2 ISETP.GE.U32.AND P3, PT, R9, R18, PT ;  /* 0x000000120900a20c */ /* 0x000fe20003f66070 */
[----:B------:R-:W-:Y:S01]  /*0430*/  @!P2 IMAD.MOV.U32 R18, RZ, RZ, RZ ;  /* 0x000000ffff12a224 */ /* 0x000fe200078e00ff */
[----:B0-----:R-:W-:-:S08]  /*0440*/  DFMA R14, R10, -R2, 1 ;  /* 0x3ff000000a0e742b */ /* 0x001fd00000000802 */
[----:B------:R-:W-:Y:S01]  /*0450*/  DFMA R16, R14, R14, R14 ;  /* 0x0000000e0e10722b */ /* 0x000fe2000000000e */
[----:B------:R-:W-:Y:S02]  /*0460*/  LOP3.LUT R14, R5, 0x7ff00000, RZ, 0xc0, !PT ;  /* 0x7ff00000050e7812 */ /* 0x000fe400078ec0ff */
[----:B------:R-:W-:Y:S02]  /*0470*/  @!P2 SEL R15, R13, 0x63400000, !P3 ;  /* 0x634000000d0fa807 */ /* 0x000fe40005800000 */
[----:B------:R-:W-:-:S03]  /*0480*/  ISETP.GE.U32.AND P1, PT, R9, R14, PT ;  /* 0x0000000e0900720c */ /* 0x000fc60003f26070 */
[----:B------:R-:W-:Y:S01]  /*0490*/  DFMA R16, R10, R16, R10 ;  /* 0x000000100a10722b */ /* 0x000fe2000000000a */
[--C-:B------:R-:W-:Y:S01]  /*04a0*/  @!P2 LOP3.LUT R15, R15, 0x80000000, R7.reuse, 0xf8, !PT ;  /* 0x800000000f0fa812 */ /* 0x100fe200078ef807 */
[----:B------:R-:W-:Y:S01]  /*04b0*/  IMAD.MOV.U32 R10, RZ, RZ, R6 ;  /* 0x000000ffff0a7224 */ /* 0x000fe200078e0006 */
[----:B------:R-:W-:Y:S02]  /*04c0*/  SEL R11, R13, 0x63400000, !P1 ;  /* 0x634000000d0b7807 */ /* 0x000fe40004800000 */
[----:B------:R-:W-:Y:S02]  /*04d0*/  @!P2 LOP3.LUT R19, R15, 0x100000, RZ, 0xfc, !PT ;  /* 0x001000000f13a812 */ /* 0x000fe400078efcff */
[----:B------:R-:W-:Y:S01]  /*04e0*/  LOP3.LUT R11, R11, 0x800fffff, R7, 0xf8, !PT ;  /* 0x800fffff0b0b7812 */ /* 0x000fe200078ef807 */
[----:B------:R-:W-:-:S05]  /*04f0*/  DFMA R20, R16, -R2, 1 ;  /* 0x3ff000001014742b */ /* 0x000fca0000000802 */
[----:B------:R-:W-:-:S03]  /*0500*/  @!P2 DFMA R10, R10, 2, -R18 ;  /* 0x400000000a0aa82b */ /* 0x000fc60000000812 */
[----:B------:R-:W-:Y:S01]  /*0510*/  DFMA R16, R16, R20, R16 ;  /* 0x000000141010722b */ /* 0x000fe20000000010 */
[----:B------:R-:W-:Y:S02]  /*0520*/  IMAD.MOV.U32 R21, RZ, RZ, R9 ;  /* 0x000000ffff157224 */ /* 0x000fe400078e0009 */
[----:B------:R-:W-:Y:S01]  /*0530*/  IMAD.MOV.U32 R20, RZ, RZ, R14 ;  /* 0x000000ffff147224 */ /* 0x000fe200078e000e */
[----:B------:R-:W-:-:S03]  /*0540*/  @!P0 LOP3.LUT R20, R3, 0x7ff00000, RZ, 0xc0, !PT ;  /* 0x7ff0000003148812 */ /* 0x000fc600078ec0ff */
[----:B------:R-:W-:Y:S01]  /*0550*/  @!P2 LOP3.LUT R21, R11, 0x7ff00000, RZ, 0xc0, !PT ;  /* 0x7ff000000b15a812 */ /* 0x000fe200078ec0ff */
[----:B------:R-:W-:Y:S01]  /*0560*/  DMUL R18, R16, R10 ;  /* 0x0000000a10127228 */ /* 0x000fe20000000000 */
[----:B------:R-:W-:-:S03]  /*0570*/  VIADD R23, R20, 0xffffffff ;  /* 0xffffffff14177836 */ /* 0x000fc60000000000 */
[----:B------:R-:W-:-:S04]  /*0580*/  VIADD R22, R21, 0xffffffff ;  /* 0xffffffff15167836 */ /* 0x000fc80000000000 */
[----:B------:R-:W-:Y:S01]  /*0590*/  DFMA R14, R18, -R2, R10 ;  /* 0x80000002120e722b */ /* 0x000fe2000000000a */
[----:B------:R-:W-:-:S04]  /*05a0*/  ISETP.GT.U32.AND P0, PT, R22, 0x7feffffe, PT ;  /* 0x7feffffe1600780c */ /* 0x000fc80003f04070 */
[----:B------:R-:W-:-:S03]  /*05b0*/  ISETP.GT.U32.OR P0, PT, R23, 0x7feffffe, P0 ;  /* 0x7feffffe1700780c */ /* 0x000fc60000704470 */
[----:B------:R-:W-:-:S10]  /*05c0*/  DFMA R14, R16, R14, R18 ;  /* 0x0000000e100e722b */ /* 0x000fd40000000012 */
[----:B------:R-:W-:Y:S05]  /*05d0*/  @P0 BRA `(.L_x_12) ;  /* 0x00000000006c0947 */ /* 0x000fea0003800000 */
[----:B------:R-:W-:-:S04]  /*05e0*/  LOP3.LUT R16, R5, 0x7ff00000, RZ, 0xc0, !PT ;  /* 0x7ff0000005107812 */ /* 0x000fc800078ec0ff */
[CC--:B------:R-:W-:Y:S02]  /*05f0*/  VIADDMNMX R6, R9.reuse, -R16.reuse, 0xb9600000, !PT ;  /* 0xb960000009067446 */ /* 0x0c0fe40007800910 */
[----:B------:R-:W-:Y:S02]  /*0600*/  ISETP.GE.U32.AND P0, PT, R9, R16, PT ;  /* 0x000000100900720c */ /* 0x000fe40003f06070 */
[----:B------:R-:W-:Y:S02]  /*0610*/  VIMNMX R6, PT, PT, R6, 0x46a00000, PT ;  /* 0x46a0000006067848 */ /* 0x000fe40003fe0100 */
[----:B------:R-:W-:-:S05]  /*0620*/  SEL R9, R13, 0x63400000, !P0 ;  /* 0x634000000d097807 */ /* 0x000fca0004000000 */
[----:B------:R-:W-:Y:S02]  /*0630*/  IMAD.IADD R9, R6, 0x1, -R9 ;  /* 0x0000000106097824 */ /* 0x000fe400078e0a09 */
[----:B------:R-:W-:Y:S02]  /*0640*/  IMAD.MOV.U32 R6, RZ, RZ, RZ ;  /* 0x000000ffff067224 */ /* 0x000fe400078e00ff */
[----:B------:R-:W-:-:S06]  /*0650*/  VIADD R7, R9, 0x7fe00000 ;  /* 0x7fe0000009077836 */ /* 0x000fcc0000000000 */
[----:B------:R-:W-:-:S10]  /*0660*/  DMUL R16, R14, R6 ;  /* 0x000000060e107228 */ /* 0x000fd40000000000 */
[----:B------:R-:W-:-:S13]  /*0670*/  FSETP.GTU.AND P0, PT, |R17|, 1.469367938527859385e-39, PT ;  /* 0x001000001100780b */ /* 0x000fda0003f0c200 */
[----:B------:R-:W-:Y:S05]  /*0680*/  @P0 BRA `(.L_x_13) ;  /* 0x0000000000940947 */ /* 0x000fea0003800000 */
[----:B------:R-:W-:Y:S01]  /*0690*/  DFMA R2, R14, -R2, R10 ;  /* 0x800000020e02722b */ /* 0x000fe2000000000a */
[----:B------:R-:W-:-:S09]  /*06a0*/  IMAD.MOV.U32 R6, RZ, RZ, RZ ;  /* 0x000000ffff067224 */ /* 0x000fd200078e00ff */
[C---:B------:R-:W-:Y:S02]  /*06b0*/  FSETP.NEU.AND P0, PT, R3.reuse, RZ, PT ;  /* 0x000000ff0300720b */ /* 0x040fe40003f0d000 */
[----:B------:R-:W-:-:S04]  /*06c0*/  LOP3.LUT R5, R3, 0x80000000, R5, 0x48, !PT ;  /* 0x8000000003057812 */ /* 0x000fc800078e4805 */
[----:B------:R-:W-:-:S07]  /*06d0*/  LOP3.LUT R7, R5, R7, RZ, 0xfc, !PT ;  /* 0x0000000705077212 */ /* 0x000fce00078efcff */
[----:B------:R-:W-:Y:S05]  /*06e0*/  @!P0 BRA `(.L_x_13) ;  /* 0x00000000007c8947 */ /* 0x000fea0003800000 */
[----:B------:R-:W-:Y:S01]  /*06f0*/  IMAD.MOV R3, RZ, RZ, -R9 ;  /* 0x000000ffff037224 */ /* 0x000fe200078e0a09 */
[----:B------:R-:W-:Y:S01]  /*0700*/  DMUL.RP R6, R14, R6 ;  /* 0x000000060e067228 */ /* 0x000fe20000008000 */
[----:B------:R-:W-:Y:S01]  /*0710*/  IMAD.MOV.U32 R2, RZ, RZ, RZ ;  /* 0x000000ffff027224 */ /* 0x000fe200078e00ff */
[----:B------:R-:W-:-:S05]  /*0720*/  IADD3 R9, PT, PT, -R9, -0x43300000, RZ ;  /* 0xbcd0000009097810 */ /* 0x000fca0007ffe1ff */
[----:B------:R-:W-:-:S03]  /*0730*/  DFMA R2, R16, -R2, R14 ;  /* 0x800000021002722b */ /* 0x000fc6000000000e */
[----:B------:R-:W-:-:S07]  /*0740*/  LOP3.LUT R5, R7, R5, RZ, 0x3c, !PT ;  /* 0x0000000507057212 */ /* 0x000fce00078e3cff */
[----:B------:R-:W-:-:S04]  /*0750*/  FSETP.NEU.AND P0, PT, |R3|, R9, PT ;  /* 0x000000090300720b */ /* 0x000fc80003f0d200 */
[----:B------:R-:W-:Y:S02]  /*0760*/  FSEL R16, R6, R16, !P0 ;  /* 0x0000001006107208 */ /* 0x000fe40004000000 */
[----:B------:R-:W-:Y:S01]  /*0770*/  FSEL R17, R5, R17, !P0 ;  /* 0x0000001105117208 */ /* 0x000fe20004000000 */
[----:B------:R-:W-:Y:S06]  /*0780*/  BRA `(.L_x_13) ;  /* 0x0000000000547947 */ /* 0x000fec0003800000 */
.L_x_12:
[----:B------:R-:W-:-:S14]  /*0790*/  DSETP.NAN.AND P0, PT, R6, R6, PT ;  /* 0x000000060600722a */ /* 0x000fdc0003f08000 */
[----:B------:R-:W-:Y:S05]  /*07a0*/  @P0 BRA `(.L_x_14) ;  /* 0x0000000000440947 */ /* 0x000fea0003800000 */
[----:B------:R-:W-:-:S14]  /*07b0*/  DSETP.NAN.AND P0, PT, R4, R4, PT ;  /* 0x000000040400722a */ /* 0x000fdc0003f08000 */
[----:B------:R-:W-:Y:S05]  /*07c0*/  @P0 BRA `(.L_x_15) ;  /* 0x0000000000300947 */ /* 0x000fea0003800000 */
[----:B------:R-:W-:Y:S01]  /*07d0*/  ISETP.NE.AND P0, PT, R21, R20, PT ;  /* 0x000000141500720c */ /* 0x000fe20003f05270 */
[----:B------:R-:W-:Y:S02]  /*07e0*/  IMAD.MOV.U32 R16, RZ, RZ, 0x0 ;  /* 0x00000000ff107424 */ /* 0x000fe400078e00ff */
[----:B------:R-:W-:-:S10]  /*07f0*/  IMAD.MOV.U32 R17, RZ, RZ, -0x80000 ;  /* 0xfff80000ff117424 */ /* 0x000fd400078e00ff */
[----:B------:R-:W-:Y:S05]  /*0800*/  @!P0 BRA `(.L_x_13) ;  /* 0x0000000000348947 */ /* 0x000fea0003800000 */
[----:B------:R-:W-:Y:S02]  /*0810*/  ISETP.NE.AND P0, PT, R21, 0x7ff00000, PT ;  /* 0x7ff000001500780c */ /* 0x000fe40003f05270 */
[----:B------:R-:W-:Y:S02]  /*0820*/  LOP3.LUT R17, R7, 0x80000000, R5, 0x48, !PT ;  /* 0x8000000007117812 */ /* 0x000fe400078e4805 */
[----:B------:R-:W-:-:S13]  /*0830*/  ISETP.EQ.OR P0, PT, R20, RZ, !P0 ;  /* 0x000000ff1400720c */ /* 0x000fda0004702670 */
[----:B------:R-:W-:Y:S01]  /*0840*/  @P0 LOP3.LUT R2, R17, 0x7ff00000, RZ, 0xfc, !PT ;  /* 0x7ff0000011020812 */ /* 0x000fe200078efcff */
[----:B------:R-:W-:Y:S02]  /*0850*/  @!P0 IMAD.MOV.U32 R16, RZ, RZ, RZ ;  /* 0x000000ffff108224 */ /* 0x000fe400078e00ff */
[----:B------:R-:W-:Y:S02]  /*0860*/  @P0 IMAD.MOV.U32 R16, RZ, RZ, RZ ;  /* 0x000000ffff100224 */ /* 0x000fe400078e00ff */
[----:B------:R-:W-:Y:S01]  /*0870*/  @P0 IMAD.MOV.U32 R17, RZ, RZ, R2 ;  /* 0x000000ffff110224 */ /* 0x000fe200078e0002 */
[----:B------:R-:W-:Y:S06]  /*0880*/  BRA `(.L_x_13) ;  /* 0x0000000000147947 */ /* 0x000fec0003800000 */
.L_x_15:
[----:B------:R-:W-:Y:S01]  /*0890*/  LOP3.LUT R17, R5, 0x80000, RZ, 0xfc, !PT ;  /* 0x0008000005117812 */ /* 0x000fe200078efcff */
[----:B------:R-:W-:Y:S01]  /*08a0*/  IMAD.MOV.U32 R16, RZ, RZ, R4 ;  /* 0x000000ffff107224 */ /* 0x000fe200078e0004 */
[----:B------:R-:W-:Y:S06]  /*08b0*/  BRA `(.L_x_13) ;  /* 0x0000000000087947 */ /* 0x000fec0003800000 */
.L_x_14:
[----:B------:R-:W-:Y:S01]  /*08c0*/  LOP3.LUT R17, R7, 0x80000, RZ, 0xfc, !PT ;  /* 0x0008000007117812 */ /* 0x000fe200078efcff */
[----:B------:R-:W-:-:S07]  /*08d0*/  IMAD.MOV.U32 R16, RZ, RZ, R6 ;  /* 0x000000ffff107224 */ /* 0x000fce00078e0006 */
.L_x_13:
[----:B------:R-:W-:Y:S05]  /*08e0*/  BSYNC.RECONVERGENT B1 ;  /* 0x0000000000017941 */ /* 0x000fea0003800200 */
.L_x_11:
[----:B------:R-:W-:Y:S02]  /*08f0*/  IMAD.MOV.U32 R13, RZ, RZ, 0x0 ;  /* 0x00000000ff0d7424 */ /* 0x000fe400078e00ff */
[----:B------:R-:W-:Y:S02]  /*0900*/  IMAD.MOV.U32 R2, RZ, RZ, R16 ;  /* 0x000000ffff027224 */ /* 0x000fe400078e0010 */
[----:B------:R-:W-:Y:S01]  /*0910*/  IMAD.MOV.U32 R3, RZ, RZ, R17 ;  /* 0x000000ffff037224 */ /* 0x000fe200078e0011 */
[----:B------:R-:W-:Y:S06]  /*0920*/  RET.REL.NODEC R12 `(_Z20apply_preconditionerPKdPdS0_m) ;  /* 0xfffffff40cb47950 */ /* 0x000fec0003c3ffff */
.L_x_16:
        /* <DEDUP_REMOVED lines=13> */
.L_x_17:


//--------------------- .nv.shared._Z3dotPKdS0_Pdm --------------------------
	.section	.nv.shared._Z3dotPKdS0_Pdm,"aw",@nobits
	.sectionflags	@""
	.align	8
.nv.shared._Z3dotPKdS0_Pdm:
	.zero		2048


//--------------------- .nv.shared.reserved.0     --------------------------
	.section	.nv.shared.reserved.0,"aw",@nobits
	.weak		__nv_reservedSMEM_offset_0_alias
	.size		__nv_reservedSMEM_offset_0_alias, 0, 64
	.other		__nv_reservedSMEM_offset_0_alias,@"STO_CUDA_RESERVED_SHARED STV_DEFAULT"
__nv_reservedSMEM_offset_0_alias:
	.zero		0
	.zero		64


//--------------------- .nv.constant0._Z3dotPKdS0_Pdm --------------------------
	.section	.nv.constant0._Z3dotPKdS0_Pdm,"a",@progbits
	.sectionflags	@""
	.align	4
.nv.constant0._Z3dotPKdS0_Pdm:
	.zero		928


//--------------------- .nv.constant0._Z5axpbydPKddPdm --------------------------
	.section	.nv.constant0._Z5axpbydPKddPdm,"a",@progbits
	.sectionflags	@""
	.align	4
.nv.constant0._Z5axpbydPKddPdm:
	.zero		936


//--------------------- .nv.constant0._Z14initializationPdS_S_m --------------------------
	.section	.nv.constant0._Z14initializationPdS_S_m,"a",@progbits
	.sectionflags	@""
	.align	4
.nv.constant0._Z14initializationPdS_S_m:
	.zero		928


//--------------------- .nv.constant0._Z4xpbyPddS_m --------------------------
	.section	.nv.constant0._Z4xpbyPddS_m,"a",@progbits
	.sectionflags	@""
	.align	4
.nv.constant0._Z4xpbyPddS_m:
	.zero		928


//--------------------- .nv.constant0._Z21nccl_extract_diagonalPKdPdmmmim --------------------------
	.section	.nv.constant0._Z21nccl_extract_diagonalPKdPdmmmim,"a",@progbits
	.sectionflags	@""
	.align	4
.nv.constant0._Z21nccl_extract_diagonalPKdPdmmmim:
	.zero		952


//--------------------- .nv.constant0._Z21nccl_extract_diagonalPKdPdmmi --------------------------
	.section	.nv.constant0._Z21nccl_extract_diagonalPKdPdmmi,"a",@progbits
	.sectionflags	@""
	.align	4
.nv.constant0._Z21nccl_extract_diagonalPKdPdmmi:
	.zero		932


//--------------------- .nv.constant0._Z16extract_diagonalPKdPdm --------------------------
	.section	.nv.constant0._Z16extract_diagonalPKdPdm,"a",@progbits
	.sectionflags	@""
	.align	4
.nv.constant0._Z16extract_diagonalPKdPdm:
	.zero		920


//--------------------- .nv.constant0._Z20apply_preconditionerPKdPdS0_m --------------------------
	.section	.nv.constant0._Z20apply_preconditionerPKdPdS0_m,"a",@progbits
	.sectionflags	@""
	.align	4
.nv.constant0._Z20apply_preconditionerPKdPdS0_m:
	.zero		928


//--------------------- SYMBOLS --------------------------

	.type		.nv.reservedSmem.offset0,@object
	.size		.nv.reservedSmem.offset0,0x4
	.type		.nv.reservedSmem.cap,@object
	.size		.nv.reservedSmem.cap,0x4
